	.headerflags	@"EF_CUDA_TEXMODE_UNIFIED EF_CUDA_64BIT_ADDRESS EF_CUDA_ACCELERATORS EF_CUDA_SM90 EF_CUDA_VIRTUAL_SM(EF_CUDA_SM90)"
	.elftype	@"ET_EXEC"


//--------------------- .nv.info                  --------------------------
	.section	.nv.info,"",@"SHT_CUDA_INFO"
	.align	4


	//----- nvinfo : EIATTR_REGCOUNT
	.align		4
        /*0000*/ 	.byte	0x04, 0x2f
        /*0002*/ 	.short	(.L_1 - .L_0)
	.align		4
.L_0:
        /*0004*/ 	.word	index@(matmul_kernel_profile)
        /*0008*/ 	.word	0x000000be


	//----- nvinfo : EIATTR_MIN_STACK_SIZE
	.align		4
.L_1:
        /*000c*/ 	.byte	0x04, 0x12
        /*000e*/ 	.short	(.L_3 - .L_2)
	.align		4
.L_2:
        /*0010*/ 	.word	index@(matmul_kernel_profile)
        /*0014*/ 	.word	0x00000000


	//----- nvinfo : EIATTR_FRAME_SIZE
	.align		4
.L_3:
        /*0018*/ 	.byte	0x04, 0x11
        /*001a*/ 	.short	(.L_5 - .L_4)
	.align		4
.L_4:
        /*001c*/ 	.word	index@(matmul_kernel_profile)
        /*0020*/ 	.word	0x00000000


	//----- nvinfo : EIATTR_MIN_STACK_SIZE
	.align		4
.L_5:
        /*0024*/ 	.byte	0x04, 0x12
        /*0026*/ 	.short	(.L_7 - .L_6)
	.align		4
.L_6:
        /*0028*/ 	.word	index@(matmul_kernel_profile)
        /*002c*/ 	.word	0x00000000
.L_7:


//--------------------- .nv.info.matmul_kernel_profile --------------------------
	.section	.nv.info.matmul_kernel_profile,"",@"SHT_CUDA_INFO"
	.sectionflags	@""
	.align	4


	//----- nvinfo : EIATTR_CUDA_API_VERSION
	.align		4
        /*0000*/ 	.byte	0x04, 0x37
        /*0002*/ 	.short	(.L_9 - .L_8)
.L_8:
        /*0004*/ 	.word	0x0000007c


	//----- nvinfo : EIATTR_KPARAM_INFO
	.align		4
.L_9:
        /*0008*/ 	.byte	0x04, 0x17
        /*000a*/ 	.short	(.L_11 - .L_10)
.L_10:
        /*000c*/ 	.word	0x00000000
        /*0010*/ 	.short	0x0009
        /*0012*/ 	.short	0x0030
        /*0014*/ 	.byte	0x00, 0xf0, 0x21, 0x00


	//----- nvinfo : EIATTR_KPARAM_INFO
	.align		4
.L_11:
        /*0018*/ 	.byte	0x04, 0x17
        /*001a*/ 	.short	(.L_13 - .L_12)
.L_12:
        /*001c*/ 	.word	0x00000000
        /*0020*/ 	.short	0x0008
        /*0022*/ 	.short	0x002c
        /*0024*/ 	.byte	0x00, 0xf0, 0x11, 0x00


	//----- nvinfo : EIATTR_KPARAM_INFO
	.align		4
.L_13:
        /*0028*/ 	.byte	0x04, 0x17
        /*002a*/ 	.short	(.L_15 - .L_14)
.L_14:
        /*002c*/ 	.word	0x00000000
        /*0030*/ 	.short	0x0007
        /*0032*/ 	.short	0x0028
        /*0034*/ 	.byte	0x00, 0xf0, 0x11, 0x00


	//----- nvinfo : EIATTR_KPARAM_INFO
	.align		4
.L_15:
        /*0038*/ 	.byte	0x04, 0x17
        /*003a*/ 	.short	(.L_17 - .L_16)
.L_16:
        /*003c*/ 	.word	0x00000000
        /*0040*/ 	.short	0x0006
        /*0042*/ 	.short	0x0024
        /*0044*/ 	.byte	0x00, 0xf0, 0x11, 0x00


	//----- nvinfo : EIATTR_KPARAM_INFO
	.align		4
.L_17:
        /*0048*/ 	.byte	0x04, 0x17
        /*004a*/ 	.short	(.L_19 - .L_18)
.L_18:
        /*004c*/ 	.word	0x00000000
        /*0050*/ 	.short	0x0005
        /*0052*/ 	.short	0x0020
        /*0054*/ 	.byte	0x00, 0xf0, 0x11, 0x00


	//----- nvinfo : EIATTR_KPARAM_INFO
	.align		4
.L_19:
        /*0058*/ 	.byte	0x04, 0x17
        /*005a*/ 	.short	(.L_21 - .L_20)
.L_20:
        /*005c*/ 	.word	0x00000000
        /*0060*/ 	.short	0x0004
        /*0062*/ 	.short	0x001c
        /*0064*/ 	.byte	0x00, 0xf0, 0x11, 0x00


	//----- nvinfo : EIATTR_KPARAM_INFO
	.align		4
.L_21:
        /*0068*/ 	.byte	0x04, 0x17
        /*006a*/ 	.short	(.L_23 - .L_22)
.L_22:
        /*006c*/ 	.word	0x00000000
        /*0070*/ 	.short	0x0003
        /*0072*/ 	.short	0x0018
        /*0074*/ 	.byte	0x00, 0xf0, 0x11, 0x00


	//----- nvinfo : EIATTR_KPARAM_INFO
	.align		4
.L_23:
        /*0078*/ 	.byte	0x04, 0x17
        /*007a*/ 	.short	(.L_25 - .L_24)
.L_24:
        /*007c*/ 	.word	0x00000000
        /*0080*/ 	.short	0x0002
        /*0082*/ 	.short	0x0010
        /*0084*/ 	.byte	0x00, 0xf0, 0x21, 0x00


	//----- nvinfo : EIATTR_KPARAM_INFO
	.align		4
.L_25:
        /*0088*/ 	.byte	0x04, 0x17
        /*008a*/ 	.short	(.L_27 - .L_26)
.L_26:
        /*008c*/ 	.word	0x00000000
        /*0090*/ 	.short	0x0001
        /*0092*/ 	.short	0x0008
        /*0094*/ 	.byte	0x00, 0xf0, 0x21, 0x00


	//----- nvinfo : EIATTR_KPARAM_INFO
	.align		4
.L_27:
        /*0098*/ 	.byte	0x04, 0x17
        /*009a*/ 	.short	(.L_29 - .L_28)
.L_28:
        /*009c*/ 	.word	0x00000000
        /*00a0*/ 	.short	0x0000
        /*00a2*/ 	.short	0x0000
        /*00a4*/ 	.byte	0x00, 0xf0, 0x21, 0x00


	//----- nvinfo : EIATTR_SPARSE_MMA_MASK
	.align		4
.L_29:
        /*00a8*/ 	.byte	0x03, 0x50
        /*00aa*/ 	.short	0x0000


	//----- nvinfo : EIATTR_MAXREG_COUNT
	.align		4
        /*00ac*/ 	.byte	0x03, 0x1b
        /*00ae*/ 	.short	0x00ff


	//----- nvinfo : EIATTR_COOP_GROUP_MASK_REGIDS
	.align		4
        /*00b0*/ 	.byte	0x04, 0x29
        /*00b2*/ 	.short	(.L_31 - .L_30)


	//   ....[0]....
.L_30:
        /*00b4*/ 	.word	0xffffffff


	//----- nvinfo : EIATTR_COOP_GROUP_INSTR_OFFSETS
	.align		4
.L_31:
        /*00b8*/ 	.byte	0x04, 0x28
        /*00ba*/ 	.short	(.L_33 - .L_32)


	//   ....[0]....
.L_32:
        /*00bc*/ 	.word	0x00001b30


	//----- nvinfo : EIATTR_EXIT_INSTR_OFFSETS
	.align		4
.L_33:
        /*00c0*/ 	.byte	0x04, 0x1c
        /*00c2*/ 	.short	(.L_35 - .L_34)


	//   ....[0]....
.L_34:
        /*00c4*/ 	.word	0x00002fa0


	//   ....[1]....
        /*00c8*/ 	.word	0x00003bc0


	//----- nvinfo : EIATTR_REQNTID
	.align		4
.L_35:
        /*00cc*/ 	.byte	0x04, 0x10
        /*00ce*/ 	.short	(.L_37 - .L_36)
.L_36:
        /*00d0*/ 	.word	0x00000100
        /*00d4*/ 	.word	0x00000001
        /*00d8*/ 	.word	0x00000001


	//----- nvinfo : EIATTR_CBANK_PARAM_SIZE
	.align		4
.L_37:
        /*00dc*/ 	.byte	0x03, 0x19
        /*00de*/ 	.short	0x0038


	//----- nvinfo : EIATTR_PARAM_CBANK
	.align		4
        /*00e0*/ 	.byte	0x04, 0x0a
        /*00e2*/ 	.short	(.L_39 - .L_38)
	.align		4
.L_38:
        /*00e4*/ 	.word	index@(.nv.constant0.matmul_kernel_profile)
        /*00e8*/ 	.short	0x0210
        /*00ea*/ 	.short	0x0038


	//----- nvinfo : EIATTR_SW_WAR
	.align		4
.L_39:
        /*00ec*/ 	.byte	0x04, 0x36
        /*00ee*/ 	.short	(.L_41 - .L_40)
.L_40:
        /*00f0*/ 	.word	0x00000008
.L_41:


//--------------------- .nv.callgraph             --------------------------
	.section	.nv.callgraph,"",@"SHT_CUDA_CALLGRAPH"
	.align	4
	.sectionentsize	8
	.align		4
        /*0000*/ 	.word	0x00000000
	.align		4
        /*0004*/ 	.word	0xffffffff
	.align		4
        /*0008*/ 	.word	0x00000000
	.align		4
        /*000c*/ 	.word	0xfffffffe
	.align		4
        /*0010*/ 	.word	0x00000000
	.align		4
        /*0014*/ 	.word	0xfffffffd
	.align		4
        /*0018*/ 	.word	0x00000000
	.align		4
        /*001c*/ 	.word	0xfffffffc


//--------------------- .text.matmul_kernel_profile --------------------------
	.section	.text.matmul_kernel_profile,"ax",@progbits
	.sectionflags	@"SHF_BARRIERS=1"
	.align	128
        .global         matmul_kernel_profile
        .type           matmul_kernel_profile,@function
        .size           matmul_kernel_profile,(.L_x_4 - matmul_kernel_profile)
        .other          matmul_kernel_profile,@"STO_CUDA_ENTRY STV_DEFAULT"
matmul_kernel_profile:
.text.matmul_kernel_profile:
[----:B------:R-:W1:Y:S08]  /*0000*/  LDC R1, c[0x0][0x28] ;  /* 0x00000a00ff017b82 */ /* 0x000e700000000800 */
[----:B------:R-:W2:Y:S02]  /*0010*/  LDC.64 R2, c[0x0][0x228] ;  /* 0x00008a00ff027b82 */ /* 0x000ea40000000a00 */
[----:B--2---:R-:W-:Y:S01]  /*0020*/  VIADD R0, R3, 0xff ;  /* 0x000000ff03007836 */ /* 0x004fe20000000000 */
[----:B------:R-:W-:-:S02]  /*0030*/  IABS R18, R3 ;  /* 0x0000000300127213 */ /* 0x000fc40000000000 */
[----:B------:R-:W-:Y:S02]  /*0040*/  IABS R14, R2 ;  /* 0x00000002000e7213 */ /* 0x000fe40000000000 */
[----:B------:R-:W-:-:S04]  /*0050*/  SHF.R.S32.HI R5, RZ, 0x1f, R0 ;  /* 0x0000001fff057819 */ /* 0x000fc80000011400 */
[----:B------:R-:W-:Y:S02]  /*0060*/  LEA.HI R5, R5, R0, RZ, 0x8 ;  /* 0x0000000005057211 */ /* 0x000fe400078f40ff */
[----:B------:R-:W2:Y:S02]  /*0070*/  S2R R0, SR_CTAID.X ;  /* 0x0000000000007919 */ /* 0x000ea40000002500 */
[----:B------:R-:W-:-:S05]  /*0080*/  SHF.R.S32.HI R5, RZ, 0x8, R5 ;  /* 0x00000008ff057819 */ /* 0x000fca0000011405 */
[----:B------:R-:W-:-:S05]  /*0090*/  IMAD.SHL.U32 R7, R5, 0x8, RZ ;  /* 0x0000000805077824 */ /* 0x000fca00078e00ff */
[-C--:B------:R-:W-:Y:S02]  /*00a0*/  IABS R9, R7.reuse ;  /* 0x0000000700097213 */ /* 0x080fe40000000000 */
[----:B------:R-:W-:Y:S02]  /*00b0*/  IABS R12, R7 ;  /* 0x00000007000c7213 */ /* 0x000fe40000000000 */
[----:B------:R-:W3:Y:S08]  /*00c0*/  I2F.RP R6, R9 ;  /* 0x0000000900067306 */ /* 0x000ef00000209400 */
[----:B---3--:R-:W3:Y:S01]  /*00d0*/  MUFU.RCP R6, R6 ;  /* 0x0000000600067308 */ /* 0x008ee20000001000 */
[----:B--2---:R-:W-:Y:S01]  /*00e0*/  IABS R10, R0 ;  /* 0x00000000000a7213 */ /* 0x004fe20000000000 */
[----:B---3--:R-:W-:-:S02]  /*00f0*/  VIADD R4, R6, 0xffffffe ;  /* 0x0ffffffe06047836 */ /* 0x008fc40000000000 */
[----:B------:R-:W-:-:S04]  /*0100*/  IMAD.MOV R6, RZ, RZ, -R12 ;  /* 0x000000ffff067224 */ /* 0x000fc800078e0a0c */
[----:B------:R2:W3:Y:S02]  /*0110*/  F2I.FTZ.U32.TRUNC.NTZ R5, R4 ;  /* 0x0000000400057305 */ /* 0x0004e4000021f000 */
[----:B--2---:R-:W-:Y:S02]  /*0120*/  IMAD.MOV.U32 R4, RZ, RZ, RZ ;  /* 0x000000ffff047224 */ /* 0x004fe400078e00ff */
[----:B---3--:R-:W-:-:S04]  /*0130*/  IMAD.MOV R8, RZ, RZ, -R5 ;  /* 0x000000ffff087224 */ /* 0x008fc800078e0a05 */
[----:B------:R-:W-:Y:S02]  /*0140*/  IMAD R11, R8, R9, RZ ;  /* 0x00000009080b7224 */ /* 0x000fe400078e02ff */
[----:B------:R-:W-:Y:S02]  /*0150*/  IMAD.MOV.U32 R8, RZ, RZ, R10 ;  /* 0x000000ffff087224 */ /* 0x000fe400078e000a */
[----:B------:R-:W-:-:S06]  /*0160*/  IMAD.HI.U32 R5, R5, R11, R4 ;  /* 0x0000000b05057227 */ /* 0x000fcc00078e0004 */
[----:B------:R-:W-:-:S04]  /*0170*/  IMAD.HI.U32 R5, R5, R8, RZ ;  /* 0x0000000805057227 */ /* 0x000fc800078e00ff */
[----:B------:R-:W-:-:S05]  /*0180*/  IMAD R4, R5, R6, R8 ;  /* 0x0000000605047224 */ /* 0x000fca00078e0208 */
[----:B------:R-:W-:-:S13]  /*0190*/  ISETP.GT.U32.AND P1, PT, R9, R4, PT ;  /* 0x000000040900720c */ /* 0x000fda0003f24070 */
[----:B------:R-:W-:Y:S02]  /*01a0*/  @!P1 IMAD.IADD R4, R4, 0x1, -R9 ;  /* 0x0000000104049824 */ /* 0x000fe400078e0a09 */
[----:B------:R-:W-:Y:S01]  /*01b0*/  @!P1 VIADD R5, R5, 0x1 ;  /* 0x0000000105059836 */ /* 0x000fe20000000000 */
[----:B------:R-:W-:Y:S02]  /*01c0*/  ISETP.NE.AND P1, PT, R7, RZ, PT ;  /* 0x000000ff0700720c */ /* 0x000fe40003f25270 */
[----:B------:R-:W-:Y:S02]  /*01d0*/  ISETP.GE.U32.AND P0, PT, R4, R9, PT ;  /* 0x000000090400720c */ /* 0x000fe40003f06070 */
[----:B------:R-:W-:-:S04]  /*01e0*/  LOP3.LUT R4, R0, R7, RZ, 0x3c, !PT ;  /* 0x0000000700047212 */ /* 0x000fc800078e3cff */
[----:B------:R-:W-:Y:S01]  /*01f0*/  ISETP.GE.AND P2, PT, R4, RZ, PT ;  /* 0x000000ff0400720c */ /* 0x000fe20003f46270 */
[----:B------:R-:W-:-:S06]  /*0200*/  VIADD R4, R2, 0x7f ;  /* 0x0000007f02047836 */ /* 0x000fcc0000000000 */
[----:B------:R-:W-:-:S04]  /*0210*/  @P0 VIADD R5, R5, 0x1 ;  /* 0x0000000105050836 */ /* 0x000fc80000000000 */
[----:B------:R-:W-:Y:S01]  /*0220*/  IMAD.MOV.U32 R6, RZ, RZ, R5 ;  /* 0x000000ffff067224 */ /* 0x000fe200078e0005 */
[----:B------:R-:W-:-:S03]  /*0230*/  SHF.R.S32.HI R5, RZ, 0x1f, R4 ;  /* 0x0000001fff057819 */ /* 0x000fc60000011404 */
[----:B------:R-:W-:Y:S01]  /*0240*/  @!P2 IMAD.MOV R6, RZ, RZ, -R6 ;  /* 0x000000ffff06a224 */ /* 0x000fe200078e0a06 */
[----:B------:R-:W-:Y:S02]  /*0250*/  @!P1 LOP3.LUT R6, RZ, R7, RZ, 0x33, !PT ;  /* 0x00000007ff069212 */ /* 0x000fe400078e33ff */
[----:B------:R-:W-:-:S03]  /*0260*/  LEA.HI R5, R5, R4, RZ, 0x7 ;  /* 0x0000000405057211 */ /* 0x000fc600078f38ff */
[----:B------:R-:W-:Y:S02]  /*0270*/  IMAD.SHL.U32 R12, R6, 0x8, RZ ;  /* 0x00000008060c7824 */ /* 0x000fe400078e00ff */
[----:B------:R-:W-:-:S03]  /*0280*/  IMAD.MOV R6, RZ, RZ, -R6 ;  /* 0x000000ffff067224 */ /* 0x000fc600078e0a06 */
[----:B------:R-:W-:Y:S01]  /*0290*/  LEA.HI.SX32 R5, R5, -R12, 0x19 ;  /* 0x8000000c05057211 */ /* 0x000fe200078fcaff */
[----:B------:R-:W-:-:S03]  /*02a0*/  IMAD R16, R7, R6, R0 ;  /* 0x0000000607107224 */ /* 0x000fc600078e0200 */
[----:B------:R-:W-:Y:S02]  /*02b0*/  VIMNMX R13, R5, 0x8, PT ;  /* 0x00000008050d7848 */ /* 0x000fe40003fe0100 */
[----:B------:R-:W-:Y:S02]  /*02c0*/  IABS R6, R16 ;  /* 0x0000001000067213 */ /* 0x000fe40000000000 */
[----:B------:R-:W-:-:S04]  /*02d0*/  IABS R9, R13 ;  /* 0x0000000d00097213 */ /* 0x000fc80000000000 */
[----:B------:R-:W2:Y:S08]  /*02e0*/  I2F.RP R8, R9 ;  /* 0x0000000900087306 */ /* 0x000eb00000209400 */
[----:B--2---:R-:W2:Y:S02]  /*02f0*/  MUFU.RCP R8, R8 ;  /* 0x0000000800087308 */ /* 0x004ea40000001000 */
[----:B--2---:R-:W-:-:S06]  /*0300*/  VIADD R4, R8, 0xffffffe ;  /* 0x0ffffffe08047836 */ /* 0x004fcc0000000000 */
[----:B------:R2:W3:Y:S02]  /*0310*/  F2I.FTZ.U32.TRUNC.NTZ R5, R4 ;  /* 0x0000000400057305 */ /* 0x0004e4000021f000 */
[----:B--2---:R-:W-:Y:S02]  /*0320*/  IMAD.MOV.U32 R4, RZ, RZ, RZ ;  /* 0x000000ffff047224 */ /* 0x004fe400078e00ff */
[----:B---3--:R-:W-:-:S04]  /*0330*/  IMAD.MOV R10, RZ, RZ, -R5 ;  /* 0x000000ffff0a7224 */ /* 0x008fc800078e0a05 */
[----:B------:R-:W-:Y:S02]  /*0340*/  IMAD R7, R10, R9, RZ ;  /* 0x000000090a077224 */ /* 0x000fe400078e02ff */
[----:B------:R-:W2:Y:S02]  /*0350*/  I2F.RP R10, R18 ;  /* 0x00000012000a7306 */ /* 0x000ea40000209400 */
[----:B------:R-:W-:Y:S01]  /*0360*/  IMAD.HI.U32 R5, R5, R7, R4 ;  /* 0x0000000705057227 */ /* 0x000fe200078e0004 */
[----:B------:R-:W-:-:S03]  /*0370*/  IABS R7, R13 ;  /* 0x0000000d00077213 */ /* 0x000fc60000000000 */
[----:B------:R-:W-:Y:S02]  /*0380*/  IMAD.MOV.U32 R4, RZ, RZ, R6 ;  /* 0x000000ffff047224 */ /* 0x000fe400078e0006 */
[----:B------:R-:W-:Y:S02]  /*0390*/  IMAD.MOV R6, RZ, RZ, -R7 ;  /* 0x000000ffff067224 */ /* 0x000fe400078e0a07 */
[----:B------:R-:W-:Y:S01]  /*03a0*/  IMAD.HI.U32 R5, R5, R4, RZ ;  /* 0x0000000405057227 */ /* 0x000fe200078e00ff */
[----:B------:R-:W3:Y:S03]  /*03b0*/  I2F.RP R7, R14 ;  /* 0x0000000e00077306 */ /* 0x000ee60000209400 */
[----:B------:R-:W-:Y:S02]  /*03c0*/  IMAD R4, R5, R6, R4 ;  /* 0x0000000605047224 */ /* 0x000fe400078e0204 */
[----:B------:R-:W4:Y:S03]  /*03d0*/  S2R R6, SR_TID.X ;  /* 0x0000000000067919 */ /* 0x000f260000002100 */
[----:B------:R-:W-:Y:S01]  /*03e0*/  ISETP.GT.U32.AND P1, PT, R9, R4, PT ;  /* 0x000000040900720c */ /* 0x000fe20003f24070 */
[----:B--2---:R-:W2:Y:S08]  /*03f0*/  MUFU.RCP R10, R10 ;  /* 0x0000000a000a7308 */ /* 0x004eb00000001000 */
[----:B---3--:R-:W3:Y:S04]  /*0400*/  MUFU.RCP R7, R7 ;  /* 0x0000000700077308 */ /* 0x008ee80000001000 */
[----:B------:R-:W-:-:S02]  /*0410*/  @!P1 IMAD.IADD R4, R4, 0x1, -R9 ;  /* 0x0000000104049824 */ /* 0x000fc400078e0a09 */
[----:B------:R-:W-:Y:S01]  /*0420*/  @!P1 VIADD R5, R5, 0x1 ;  /* 0x0000000105059836 */ /* 0x000fe20000000000 */
[----:B------:R-:W-:Y:S01]  /*0430*/  ISETP.NE.AND P1, PT, R13, RZ, PT ;  /* 0x000000ff0d00720c */ /* 0x000fe20003f25270 */
[----:B--2---:R-:W-:Y:S01]  /*0440*/  VIADD R8, R10, 0xffffffe ;  /* 0x0ffffffe0a087836 */ /* 0x004fe20000000000 */
[----:B------:R-:W-:Y:S02]  /*0450*/  ISETP.GE.U32.AND P0, PT, R4, R9, PT ;  /* 0x000000090400720c */ /* 0x000fe40003f06070 */
[----:B------:R-:W-:Y:S01]  /*0460*/  LOP3.LUT R4, R16, R13, RZ, 0x3c, !PT ;  /* 0x0000000d10047212 */ /* 0x000fe200078e3cff */
[----:B------:R2:W5:Y:S03]  /*0470*/  F2I.FTZ.U32.TRUNC.NTZ R9, R8 ;  /* 0x0000000800097305 */ /* 0x000566000021f000 */
[----:B------:R-:W-:Y:S01]  /*0480*/  ISETP.GE.AND P2, PT, R4, RZ, PT ;  /* 0x000000ff0400720c */ /* 0x000fe20003f46270 */
[----:B---3--:R-:W-:Y:S01]  /*0490*/  VIADD R4, R7, 0xffffffe ;  /* 0x0ffffffe07047836 */ /* 0x008fe20000000000 */
[----:B----4-:R-:W-:Y:S01]  /*04a0*/  SHF.R.U32.HI R10, RZ, 0x2, R6 ;  /* 0x00000002ff0a7819 */ /* 0x010fe20000011606 */
[----:B--2---:R-:W-:-:S04]  /*04b0*/  IMAD.MOV.U32 R8, RZ, RZ, RZ ;  /* 0x000000ffff087224 */ /* 0x004fc800078e00ff */
[----:B------:R-:W-:Y:S01]  /*04c0*/  @P0 VIADD R5, R5, 0x1 ;  /* 0x0000000105050836 */ /* 0x000fe20000000000 */
[----:B------:R-:W-:-:S03]  /*04d0*/  SGXT.U32 R10, R10, 0x6 ;  /* 0x000000060a0a781a */ /* 0x000fc60000000000 */
[----:B------:R-:W-:Y:S02]  /*04e0*/  IMAD.MOV.U32 R25, RZ, RZ, R5 ;  /* 0x000000ffff197224 */ /* 0x000fe400078e0005 */
[----:B------:R2:W3:Y:S01]  /*04f0*/  F2I.FTZ.U32.TRUNC.NTZ R5, R4 ;  /* 0x0000000400057305 */ /* 0x0004e2000021f000 */
[----:B-1---5:R-:W-:Y:S02]  /*0500*/  IMAD.MOV R7, RZ, RZ, -R9 ;  /* 0x000000ffff077224 */ /* 0x022fe400078e0a09 */
[----:B------:R-:W-:Y:S01]  /*0510*/  @!P2 IMAD.MOV R25, RZ, RZ, -R25 ;  /* 0x000000ffff19a224 */ /* 0x000fe200078e0a19 */
[----:B------:R-:W-:Y:S01]  /*0520*/  @!P1 LOP3.LUT R25, RZ, R13, RZ, 0x33, !PT ;  /* 0x0000000dff199212 */ /* 0x000fe200078e33ff */
[----:B------:R-:W-:-:S03]  /*0530*/  IMAD R7, R7, R18, RZ ;  /* 0x0000001207077224 */ /* 0x000fc600078e02ff */
[----:B------:R-:W-:Y:S01]  /*0540*/  PRMT R11, R10, 0x6540, R25 ;  /* 0x000065400a0b7816 */ /* 0x000fe20000000019 */
[----:B------:R-:W-:-:S03]  /*0550*/  IMAD.HI.U32 R8, R9, R7, R8 ;  /* 0x0000000709087227 */ /* 0x000fc600078e0008 */
[----:B------:R-:W-:Y:S01]  /*0560*/  IABS R15, R11 ;  /* 0x0000000b000f7213 */ /* 0x000fe20000000000 */
[----:B--2---:R-:W-:Y:S01]  /*0570*/  IMAD.MOV R4, RZ, RZ, -R25 ;  /* 0x000000ffff047224 */ /* 0x004fe200078e0a19 */
[C---:B------:R-:W-:Y:S01]  /*0580*/  LOP3.LUT R27, R11.reuse, 0x80, RZ, 0xfc, !PT ;  /* 0x000000800b1b7812 */ /* 0x040fe200078efcff */
[----:B---3--:R-:W-:Y:S01]  /*0590*/  IMAD.MOV R7, RZ, RZ, -R5 ;  /* 0x000000ffff077224 */ /* 0x008fe200078e0a05 */
[----:B------:R-:W-:Y:S01]  /*05a0*/  LOP3.LUT R28, R11, 0xc0, RZ, 0xfc, !PT ;  /* 0x000000c00b1c7812 */ /* 0x000fe200078efcff */
[----:B------:R-:W-:Y:S01]  /*05b0*/  IMAD R4, R13, R4, R16 ;  /* 0x000000040d047224 */ /* 0x000fe200078e0210 */
[----:B------:R-:W-:Y:S01]  /*05c0*/  IABS R21, R27 ;  /* 0x0000001b00157213 */ /* 0x000fe20000000000 */
[----:B------:R-:W-:Y:S01]  /*05d0*/  IMAD.HI.U32 R9, R8, R15, RZ ;  /* 0x0000000f08097227 */ /* 0x000fe200078e00ff */
[----:B------:R-:W-:-:S03]  /*05e0*/  IABS R23, R28 ;  /* 0x0000001c00177213 */ /* 0x000fc60000000000 */
[----:B------:R-:W-:Y:S02]  /*05f0*/  IMAD.MOV.U32 R13, RZ, RZ, R7 ;  /* 0x000000ffff0d7224 */ /* 0x000fe400078e0007 */
[----:B------:R-:W-:Y:S02]  /*0600*/  IMAD.IADD R7, R12, 0x1, R4 ;  /* 0x000000010c077824 */ /* 0x000fe400078e0204 */
[----:B------:R-:W-:Y:S02]  /*0610*/  IMAD.MOV R12, RZ, RZ, -R9 ;  /* 0x000000ffff0c7224 */ /* 0x000fe400078e0a09 */
[----:B------:R-:W-:Y:S02]  /*0620*/  IMAD.SHL.U32 R9, R25, 0x100, RZ ;  /* 0x0000010019097824 */ /* 0x000fe400078e00ff */
[----:B------:R-:W-:Y:S02]  /*0630*/  IMAD.SHL.U32 R7, R7, 0x80, RZ ;  /* 0x0000008007077824 */ /* 0x000fe400078e00ff */
[----:B------:R-:W-:Y:S01]  /*0640*/  IMAD R13, R13, R14, RZ ;  /* 0x0000000e0d0d7224 */ /* 0x000fe200078e02ff */
[----:B------:R-:W-:Y:S01]  /*0650*/  LOP3.LUT R22, R9, 0x40, R10, 0xfe, !PT ;  /* 0x0000004009167812 */ /* 0x000fe200078efe0a */
[----:B------:R-:W-:Y:S01]  /*0660*/  IMAD.MOV.U32 R4, RZ, RZ, RZ ;  /* 0x000000ffff047224 */ /* 0x000fe200078e00ff */
[----:B------:R-:W-:Y:S01]  /*0670*/  LOP3.LUT R24, R7, R10, RZ, 0xfc, !PT ;  /* 0x0000000a07187212 */ /* 0x000fe200078efcff */
[----:B------:R-:W-:Y:S01]  /*0680*/  IMAD R12, R18, R12, R15 ;  /* 0x0000000c120c7224 */ /* 0x000fe200078e020f */
[----:B------:R-:W-:Y:S01]  /*0690*/  LOP3.LUT R26, R7, 0x40, R10, 0xfe, !PT ;  /* 0x00000040071a7812 */ /* 0x000fe200078efe0a */
[----:B------:R-:W-:Y:S01]  /*06a0*/  IMAD.HI.U32 R4, R5, R13, R4 ;  /* 0x0000000d05047227 */ /* 0x000fe200078e0004 */
[----:B------:R-:W-:-:S02]  /*06b0*/  IABS R19, R22 ;  /* 0x0000001600137213 */ /* 0x000fc40000000000 */
[----:B------:R-:W-:Y:S01]  /*06c0*/  IABS R15, R24 ;  /* 0x00000018000f7213 */ /* 0x000fe20000000000 */
[----:B------:R-:W-:Y:S01]  /*06d0*/  IMAD.HI.U32 R13, R8, R21, RZ ;  /* 0x00000015080d7227 */ /* 0x000fe200078e00ff */
[----:B------:R-:W-:Y:S02]  /*06e0*/  IABS R17, R26 ;  /* 0x0000001a00117213 */ /* 0x000fe40000000000 */
[----:B------:R-:W-:Y:S01]  /*06f0*/  ISETP.GT.U32.AND P3, PT, R18, R12, PT ;  /* 0x0000000c1200720c */ /* 0x000fe20003f64070 */
[----:B------:R-:W-:-:S04]  /*0700*/  IMAD.HI.U32 R9, R8, R19, RZ ;  /* 0x0000001308097227 */ /* 0x000fc800078e00ff */
[----:B------:R-:W-:-:S04]  /*0710*/  IMAD.HI.U32 R5, R4, R15, RZ ;  /* 0x0000000f04057227 */ /* 0x000fc800078e00ff */
[----:B------:R-:W-:-:S04]  /*0720*/  IMAD.HI.U32 R4, R4, R17, RZ ;  /* 0x0000001104047227 */ /* 0x000fc800078e00ff */
[----:B------:R-:W-:Y:S02]  /*0730*/  IMAD.MOV R20, RZ, RZ, -R9 ;  /* 0x000000ffff147224 */ /* 0x000fe400078e0a09 */
[----:B------:R-:W-:Y:S02]  /*0740*/  IMAD.MOV R5, RZ, RZ, -R5 ;  /* 0x000000ffff057224 */ /* 0x000fe400078e0a05 */
[----:B------:R-:W-:Y:S02]  /*0750*/  IMAD.MOV R16, RZ, RZ, -R4 ;  /* 0x000000ffff107224 */ /* 0x000fe400078e0a04 */
[----:B------:R-:W-:Y:S02]  /*0760*/  IMAD.MOV R13, RZ, RZ, -R13 ;  /* 0x000000ffff0d7224 */ /* 0x000fe400078e0a0d */
[----:B------:R-:W-:-:S04]  /*0770*/  IMAD.HI.U32 R4, R8, R23, RZ ;  /* 0x0000001708047227 */ /* 0x000fc800078e00ff */
[----:B------:R-:W-:Y:S02]  /*0780*/  IMAD R8, R18, R20, R19 ;  /* 0x0000001412087224 */ /* 0x000fe400078e0213 */
[C---:B------:R-:W-:Y:S02]  /*0790*/  IMAD R5, R14.reuse, R5, R15 ;  /* 0x000000050e057224 */ /* 0x040fe400078e020f */
[----:B------:R-:W-:Y:S01]  /*07a0*/  IMAD R9, R14, R16, R17 ;  /* 0x000000100e097224 */ /* 0x000fe200078e0211 */
[C---:B------:R-:W-:Y:S01]  /*07b0*/  ISETP.GT.U32.AND P4, PT, R18.reuse, R8, PT ;  /* 0x000000081200720c */ /* 0x040fe20003f84070 */
[----:B------:R-:W-:Y:S01]  /*07c0*/  IMAD R13, R18, R13, R21 ;  /* 0x0000000d120d7224 */ /* 0x000fe200078e0215 */
[C---:B------:R-:W-:Y:S01]  /*07d0*/  ISETP.GT.U32.AND P0, PT, R14.reuse, R5, PT ;  /* 0x000000050e00720c */ /* 0x040fe20003f04070 */
[----:B------:R-:W-:Y:S01]  /*07e0*/  IMAD.MOV R4, RZ, RZ, -R4 ;  /* 0x000000ffff047224 */ /* 0x000fe200078e0a04 */
[----:B------:R-:W-:Y:S01]  /*07f0*/  ISETP.GT.U32.AND P1, PT, R14, R9, PT ;  /* 0x000000090e00720c */ /* 0x000fe20003f24070 */
[----:B------:R-:W-:Y:S01]  /*0800*/  @!P3 IMAD.IADD R12, R12, 0x1, -R18 ;  /* 0x000000010c0cb824 */ /* 0x000fe200078e0a12 */
[C---:B------:R-:W-:Y:S01]  /*0810*/  ISETP.GT.U32.AND P5, PT, R18.reuse, R13, PT ;  /* 0x0000000d1200720c */ /* 0x040fe20003fa4070 */
[----:B------:R-:W-:Y:S01]  /*0820*/  IMAD R15, R18, R4, R23 ;  /* 0x00000004120f7224 */ /* 0x000fe200078e0217 */
[----:B------:R-:W-:Y:S01]  /*0830*/  SHF.R.U32.HI R16, RZ, 0x5, R6 ;  /* 0x00000005ff107819 */ /* 0x000fe20000011606 */
[----:B------:R-:W-:Y:S01]  /*0840*/  IMAD.SHL.U32 R4, R6, 0x8, RZ ;  /* 0x0000000806047824 */ /* 0x000fe200078e00ff */
[----:B------:R-:W-:-:S02]  /*0850*/  ISETP.GT.U32.AND P3, PT, R18, R12, PT ;  /* 0x0000000c1200720c */ /* 0x000fc40003f64070 */
[----:B------:R-:W-:Y:S01]  /*0860*/  ISETP.GT.U32.AND P2, PT, R18, R15, PT ;  /* 0x0000000f1200720c */ /* 0x000fe20003f44070 */
[----:B------:R-:W-:Y:S01]  /*0870*/  @!P4 IMAD.IADD R8, R8, 0x1, -R18 ;  /* 0x000000010808c824 */ /* 0x000fe200078e0a12 */
[----:B------:R-:W-:Y:S01]  /*0880*/  ISETP.GE.AND P4, PT, R22, RZ, PT ;  /* 0x000000ff1600720c */ /* 0x000fe20003f86270 */
[--C-:B------:R-:W-:Y:S01]  /*0890*/  @!P0 IMAD.IADD R5, R5, 0x1, -R14.reuse ;  /* 0x0000000105058824 */ /* 0x100fe200078e0a0e */
[----:B------:R-:W-:Y:S01]  /*08a0*/  LOP3.LUT R4, R4, 0xf8, RZ, 0xc0, !PT ;  /* 0x000000f804047812 */ /* 0x000fe200078ec0ff */
[----:B------:R-:W-:Y:S01]  /*08b0*/  @!P1 IMAD.IADD R9, R9, 0x1, -R14 ;  /* 0x0000000109099824 */ /* 0x000fe200078e0a0e */
[----:B------:R-:W-:Y:S01]  /*08c0*/  ISETP.GT.U32.AND P6, PT, R18, R8, PT ;  /* 0x000000081200720c */ /* 0x000fe20003fc4070 */
[--C-:B------:R-:W-:Y:S01]  /*08d0*/  @!P5 IMAD.IADD R13, R13, 0x1, -R18.reuse ;  /* 0x000000010d0dd824 */ /* 0x100fe200078e0a12 */
[C---:B------:R-:W-:Y:S02]  /*08e0*/  ISETP.GT.U32.AND P1, PT, R14.reuse, R5, PT ;  /* 0x000000050e00720c */ /* 0x040fe40003f24070 */
[----:B------:R-:W-:Y:S01]  /*08f0*/  ISETP.GT.U32.AND P0, PT, R14, R9, PT ;  /* 0x000000090e00720c */ /* 0x000fe20003f04070 */
[--C-:B------:R-:W-:Y:S01]  /*0900*/  @!P3 IMAD.IADD R12, R12, 0x1, -R18.reuse ;  /* 0x000000010c0cb824 */ /* 0x100fe200078e0a12 */
[----:B------:R-:W-:Y:S01]  /*0910*/  ISETP.GT.U32.AND P5, PT, R18, R13, PT ;  /* 0x0000000d1200720c */ /* 0x000fe20003fa4070 */
[----:B------:R-:W-:Y:S01]  /*0920*/  @!P2 IMAD.IADD R15, R15, 0x1, -R18 ;  /* 0x000000010f0fa824 */ /* 0x000fe200078e0a12 */
[----:B------:R-:W-:-:S02]  /*0930*/  ISETP.GE.AND P3, PT, R26, RZ, PT ;  /* 0x000000ff1a00720c */ /* 0x000fc40003f66270 */
[----:B------:R-:W-:Y:S02]  /*0940*/  PRMT R4, R4, 0x6540, R25 ;  /* 0x0000654004047816 */ /* 0x000fe40000000019 */
[----:B------:R-:W-:Y:S01]  /*0950*/  ISETP.GT.U32.AND P2, PT, R18, R15, PT ;  /* 0x0000000f1200720c */ /* 0x000fe20003f44070 */
[----:B------:R-:W-:Y:S01]  /*0960*/  @!P6 IMAD.IADD R8, R8, 0x1, -R18 ;  /* 0x000000010808e824 */ /* 0x000fe200078e0a12 */
[----:B------:R-:W-:Y:S01]  /*0970*/  ISETP.GE.AND P6, PT, R28, RZ, PT ;  /* 0x000000ff1c00720c */ /* 0x000fe20003fc6270 */
[--C-:B------:R-:W-:Y:S01]  /*0980*/  @!P1 IMAD.IADD R5, R5, 0x1, -R14.reuse ;  /* 0x0000000105059824 */ /* 0x100fe200078e0a0e */
[----:B------:R-:W-:Y:S01]  /*0990*/  ISETP.GE.AND P1, PT, R11, RZ, PT ;  /* 0x000000ff0b00720c */ /* 0x000fe20003f26270 */
[----:B------:R-:W-:Y:S01]  /*09a0*/  @!P0 IMAD.IADD R9, R9, 0x1, -R14 ;  /* 0x0000000109098824 */ /* 0x000fe200078e0a0e */
[----:B------:R-:W-:Y:S01]  /*09b0*/  ISETP.GE.AND P0, PT, R27, RZ, PT ;  /* 0x000000ff1b00720c */ /* 0x000fe20003f06270 */
[----:B------:R-:W-:Y:S01]  /*09c0*/  @!P5 IMAD.IADD R13, R13, 0x1, -R18 ;  /* 0x000000010d0dd824 */ /* 0x000fe200078e0a12 */
[----:B------:R-:W-:Y:S01]  /*09d0*/  ISETP.GE.AND P5, PT, R24, RZ, PT ;  /* 0x000000ff1800720c */ /* 0x000fe20003fa6270 */
[----:B------:R-:W-:Y:S01]  /*09e0*/  IMAD.MOV.U32 R14, RZ, RZ, R8 ;  /* 0x000000ffff0e7224 */ /* 0x000fe200078e0008 */
[----:B------:R-:W-:Y:S01]  /*09f0*/  LOP3.LUT R11, RZ, R3, RZ, 0x33, !PT ;  /* 0x00000003ff0b7212 */ /* 0x000fe200078e33ff */
[----:B------:R-:W-:Y:S01]  /*0a00*/  @!P3 IMAD.MOV R9, RZ, RZ, -R9 ;  /* 0x000000ffff09b224 */ /* 0x000fe200078e0a09 */
[----:B------:R-:W-:Y:S01]  /*0a10*/  LOP3.LUT R8, RZ, R2, RZ, 0x33, !PT ;  /* 0x00000002ff087212 */ /* 0x000fe200078e33ff */
[----:B------:R-:W-:Y:S01]  /*0a20*/  @!P4 IMAD.MOV R14, RZ, RZ, -R14 ;  /* 0x000000ffff0ec224 */ /* 0x000fe200078e0a0e */
[----:B------:R-:W-:Y:S01]  /*0a30*/  ISETP.NE.AND P4, PT, R3, RZ, PT ;  /* 0x000000ff0300720c */ /* 0x000fe20003f85270 */
[----:B------:R-:W-:Y:S01]  /*0a40*/  @!P2 IMAD.IADD R15, R15, 0x1, -R18 ;  /* 0x000000010f0fa824 */ /* 0x000fe200078e0a12 */
[----:B------:R-:W-:Y:S01]  /*0a50*/  ISETP.NE.AND P2, PT, R2, RZ, PT ;  /* 0x000000ff0200720c */ /* 0x000fe20003f45270 */
[----:B------:R-:W-:Y:S01]  /*0a60*/  @!P1 IMAD.MOV R12, RZ, RZ, -R12 ;  /* 0x000000ffff0c9224 */ /* 0x000fe200078e0a0c */
[C---:B------:R-:W-:Y:S01]  /*0a70*/  SEL R35, R11.reuse, R14, !P4 ;  /* 0x0000000e0b237207 */ /* 0x040fe20006000000 */
[----:B------:R-:W-:Y:S01]  /*0a80*/  @!P0 IMAD.MOV R13, RZ, RZ, -R13 ;  /* 0x000000ffff0d8224 */ /* 0x000fe200078e0a0d */
[----:B------:R-:W-:Y:S01]  /*0a90*/  SGXT.U32 R14, R16, 0x3 ;  /* 0x00000003100e781a */ /* 0x000fe20000000000 */
[----:B------:R-:W-:Y:S01]  /*0aa0*/  @!P6 IMAD.MOV R15, RZ, RZ, -R15 ;  /* 0x000000ffff0fe224 */ /* 0x000fe200078e0a0f */
[----:B------:R-:W-:Y:S01]  /*0ab0*/  SEL R33, R11, R12, !P4 ;  /* 0x0000000c0b217207 */ /* 0x000fe20006000000 */
[----:B------:R-:W-:Y:S01]  /*0ac0*/  @!P5 IMAD.MOV R5, RZ, RZ, -R5 ;  /* 0x000000ffff05d224 */ /* 0x000fe200078e0a05 */
[----:B------:R-:W-:Y:S01]  /*0ad0*/  LOP3.LUT R165, R7, R14, RZ, 0xfc, !PT ;  /* 0x0000000e07a57212 */ /* 0x000fe200078efcff */
[----:B------:R-:W-:Y:S01]  /*0ae0*/  IMAD.SHL.U32 R16, R6, 0x10, RZ ;  /* 0x0000001006107824 */ /* 0x000fe200078e00ff */
[----:B------:R-:W-:-:S02]  /*0af0*/  SEL R37, R11, R13, !P4 ;  /* 0x0000000d0b257207 */ /* 0x000fc40006000000 */
[----:B------:R-:W-:Y:S02]  /*0b00*/  SEL R39, R11, R15, !P4 ;  /* 0x0000000f0b277207 */ /* 0x000fe40006000000 */
[C---:B------:R-:W-:Y:S02]  /*0b10*/  SEL R24, R8.reuse, R5, !P2 ;  /* 0x0000000508187207 */ /* 0x040fe40005000000 */
[----:B------:R-:W-:Y:S02]  /*0b20*/  SEL R26, R8, R9, !P2 ;  /* 0x00000009081a7207 */ /* 0x000fe40005000000 */
[----:B------:R-:W-:Y:S02]  /*0b30*/  LOP3.LUT R8, R6, 0x1f, RZ, 0xc0, !PT ;  /* 0x0000001f06087812 */ /* 0x000fe400078ec0ff */
[----:B------:R-:W-:Y:S02]  /*0b40*/  SHF.R.U32.HI R12, RZ, 0x5, R6 ;  /* 0x00000005ff0c7819 */ /* 0x000fe40000011606 */
[----:B------:R-:W-:-:S02]  /*0b50*/  LOP3.LUT R18, R16, 0x30, RZ, 0xc0, !PT ;  /* 0x0000003010127812 */ /* 0x000fc400078ec0ff */
[C---:B------:R-:W-:Y:S02]  /*0b60*/  LOP3.LUT R163, R165.reuse, 0x8, RZ, 0xfc, !PT ;  /* 0x00000008a5a37812 */ /* 0x040fe400078efcff */
[C---:B------:R-:W-:Y:S02]  /*0b70*/  LOP3.LUT R161, R165.reuse, 0x10, RZ, 0xfc, !PT ;  /* 0x00000010a5a17812 */ /* 0x040fe400078efcff */
[C---:B------:R-:W-:Y:S02]  /*0b80*/  LOP3.LUT R159, R165.reuse, 0x18, RZ, 0xfc, !PT ;  /* 0x00000018a59f7812 */ /* 0x040fe400078efcff */
[C---:B------:R-:W-:Y:S02]  /*0b90*/  LOP3.LUT R157, R165.reuse, 0x20, RZ, 0xfc, !PT ;  /* 0x00000020a59d7812 */ /* 0x040fe400078efcff */
[C---:B------:R-:W-:Y:S02]  /*0ba0*/  LOP3.LUT R155, R165.reuse, 0x28, RZ, 0xfc, !PT ;  /* 0x00000028a59b7812 */ /* 0x040fe400078efcff */
        /* <DEDUP_REMOVED lines=9> */
[----:B------:R-:W-:Y:S02]  /*0c40*/  LOP3.LUT R9, R165, 0x78, RZ, 0xfc, !PT ;  /* 0x00000078a5097812 */ /* 0x000fe400078efcff */
[----:B------:R-:W-:Y:S02]  /*0c50*/  CS2R.32 R41, SR_CLOCKLO ;  /* 0x0000000000297805 */ /* 0x000fe40000005000 */
[----:B------:R-:W-:Y:S01]  /*0c60*/  CS2R.32 R31, SR_CLOCKLO ;  /* 0x00000000001f7805 */ /* 0x000fe20000005000 */
[----:B------:R-:W1:Y:S01]  /*0c70*/  LDC.64 R166, c[0x0][0x230] ;  /* 0x00008c00ffa67b82 */ /* 0x000e620000000a00 */
[----:B------:R-:W-:Y:S01]  /*0c80*/  IMAD.SHL.U32 R5, R12, 0x2, RZ ;  /* 0x000000020c057824 */ /* 0x000fe200078e00ff */
[--C-:B------:R-:W-:Y:S01]  /*0c90*/  SHF.R.U32.HI R29, RZ, 0x2, R8.reuse ;  /* 0x00000002ff1d7819 */ /* 0x100fe20000011608 */
[----:B------:R-:W-:Y:S01]  /*0ca0*/  IMAD.SHL.U32 R25, R6, 0x2, RZ ;  /* 0x0000000206197824 */ /* 0x000fe200078e00ff */
[----:B------:R-:W-:Y:S01]  /*0cb0*/  ISETP.NE.AND P2, PT, R8, RZ, PT ;  /* 0x000000ff0800720c */ /* 0x000fe20003f45270 */
[C---:B------:R-:W-:Y:S01]  /*0cc0*/  IMAD R8, R14.reuse, 0x21, R8 ;  /* 0x000000210e087824 */ /* 0x040fe200078e0208 */
[----:B------:R-:W-:Y:S01]  /*0cd0*/  LOP3.LUT R20, R5, 0x6, RZ, 0xc0, !PT ;  /* 0x0000000605147812 */ /* 0x000fe200078ec0ff */
[----:B------:R-:W-:Y:S01]  /*0ce0*/  IMAD R29, R14, 0x10, R29 ;  /* 0x000000100e1d7824 */ /* 0x000fe200078e021d */
[----:B------:R-:W2:Y:S01]  /*0cf0*/  S2UR UR7, SR_CgaCtaId ;  /* 0x00000000000779c3 */ /* 0x000ea20000008800 */
[----:B------:R-:W-:Y:S01]  /*0d00*/  LOP3.LUT R27, R25, 0x30, R16, 0x48, !PT ;  /* 0x00000030191b7812 */ /* 0x000fe200078e4810 */
[----:B------:R-:W-:Y:S01]  /*0d10*/  UMOV UR4, 0x400 ;  /* 0x0000040000047882 */ /* 0x000fe20000000000 */
[----:B------:R-:W-:Y:S01]  /*0d20*/  LOP3.LUT R20, R20, 0x3fffff00, R25, 0xf8, !PT ;  /* 0x3fffff0014147812 */ /* 0x000fe200078ef819 */
[----:B------:R-:W-:Y:S01]  /*0d30*/  IMAD.MOV.U32 R40, RZ, RZ, RZ ;  /* 0x000000ffff287224 */ /* 0x000fe200078e00ff */
[----:B------:R-:W-:Y:S01]  /*0d40*/  LOP3.LUT R14, R25, 0x6, RZ, 0xc0, !PT ;  /* 0x00000006190e7812 */ /* 0x000fe200078ec0ff */
[----:B------:R-:W-:Y:S01]  /*0d50*/  IMAD R154, R10, 0x40, R27 ;  /* 0x000000400a9a7824 */ /* 0x000fe200078e021b */
[----:B------:R-:W-:Y:S01]  /*0d60*/  LOP3.LUT R156, R27, 0xfc0, R16, 0xf8, !PT ;  /* 0x00000fc01b9c7812 */ /* 0x000fe200078ef810 */
[----:B------:R-:W-:Y:S01]  /*0d70*/  ULDC.64 UR8, c[0x0][0x218] ;  /* 0x0000860000087ab9 */ /* 0x000fe20000000a00 */
[----:B------:R-:W-:Y:S01]  /*0d80*/  @!P2 IMAD.MOV.U32 R30, RZ, RZ, -0x80000000 ;  /* 0x80000000ff1ea424 */ /* 0x000fe200078e00ff */
[----:B------:R-:W-:Y:S01]  /*0d90*/  ULDC.64 UR20, c[0x0][0x208] ;  /* 0x0000820000147ab9 */ /* 0x000fe20000000a00 */
[----:B------:R-:W-:Y:S01]  /*0da0*/  IMAD R10, R29, 0x108, R14 ;  /* 0x000001081d0a7824 */ /* 0x000fe200078e020e */
[----:B------:R-:W-:-:S02]  /*0db0*/  CS2R R28, SRZ ;  /* 0x00000000001c7805 */ /* 0x000fc4000001ff00 */
[----:B------:R-:W-:Y:S02]  /*0dc0*/  CS2R R42, SRZ ;  /* 0x00000000002a7805 */ /* 0x000fe4000001ff00 */
[----:B------:R-:W-:Y:S02]  /*0dd0*/  CS2R R44, SRZ ;  /* 0x00000000002c7805 */ /* 0x000fe4000001ff00 */
[----:B------:R-:W-:Y:S01]  /*0de0*/  CS2R R46, SRZ ;  /* 0x00000000002e7805 */ /* 0x000fe2000001ff00 */
[----:B-1----:R-:W-:Y:S01]  /*0df0*/  VIADD R152, R166, 0x3f ;  /* 0x0000003fa6987836 */ /* 0x002fe20000000000 */
[----:B------:R-:W-:Y:S01]  /*0e00*/  ISETP.GE.AND P3, PT, R18, R166, PT ;  /* 0x000000a61200720c */ /* 0x000fe20003f66270 */
[----:B------:R-:W-:Y:S01]  /*0e10*/  VIADD R25, R166, 0xffffffc0 ;  /* 0xffffffc0a6197836 */ /* 0x000fe20000000000 */
[----:B------:R-:W-:Y:S02]  /*0e20*/  CS2R R48, SRZ ;  /* 0x0000000000307805 */ /* 0x000fe4000001ff00 */
[----:B------:R-:W-:-:S02]  /*0e30*/  CS2R R50, SRZ ;  /* 0x0000000000327805 */ /* 0x000fc4000001ff00 */
[----:B------:R-:W-:Y:S02]  /*0e40*/  ISETP.GT.AND P0, PT, R152, 0x3f, PT ;  /* 0x0000003f9800780c */ /* 0x000fe40003f04270 */
[----:B------:R-:W-:Y:S02]  /*0e50*/  CS2R R52, SRZ ;  /* 0x0000000000347805 */ /* 0x000fe4000001ff00 */
[----:B------:R-:W-:Y:S01]  /*0e60*/  ISETP.GE.AND P4, PT, R18, R25, PT ;  /* 0x000000191200720c */ /* 0x000fe20003f86270 */
[----:B--2---:R-:W-:Y:S01]  /*0e70*/  UPRMT UR7, UR7, 0x654, UR4 ;  /* 0x0000065407077896 */ /* 0x004fe20008000004 */
[----:B------:R-:W-:Y:S02]  /*0e80*/  SEL R14, RZ, 0x10, !P0 ;  /* 0x00000010ff0e7807 */ /* 0x000fe40004000000 */
[----:B------:R-:W-:Y:S02]  /*0e90*/  CS2R R54, SRZ ;  /* 0x0000000000367805 */ /* 0x000fe4000001ff00 */
[----:B------:R-:W-:Y:S01]  /*0ea0*/  ISETP.GT.AND P1, PT, R152, 0x7f, PT ;  /* 0x0000007f9800780c */ /* 0x000fe20003f24270 */
[----:B------:R-:W-:Y:S01]  /*0eb0*/  ULDC UR4, c[0x0][0x238] ;  /* 0x00008e0000047ab9 */ /* 0x000fe20000000800 */
[----:B------:R-:W-:-:S02]  /*0ec0*/  SEL R22, RZ, 0x10, P4 ;  /* 0x00000010ff167807 */ /* 0x000fc40002000000 */
[----:B------:R-:W-:Y:S02]  /*0ed0*/  CS2R R56, SRZ ;  /* 0x0000000000387805 */ /* 0x000fe4000001ff00 */
[----:B------:R-:W-:Y:S01]  /*0ee0*/  SEL R16, R14, RZ, !P3 ;  /* 0x000000ff0e107207 */ /* 0x000fe20005800000 */
[-CC-:B------:R-:W-:Y:S01]  /*0ef0*/  IMAD R14, R24, R167.reuse, R18.reuse ;  /* 0x000000a7180e7224 */ /* 0x180fe200078e0212 */
[----:B------:R-:W-:Y:S01]  /*0f00*/  SEL R22, R22, RZ, P1 ;  /* 0x000000ff16167207 */ /* 0x000fe20000800000 */
[--C-:B------:R-:W-:Y:S01]  /*0f10*/  IMAD R167, R26, R167, R18.reuse ;  /* 0x000000a71aa77224 */ /* 0x100fe200078e0212 */
[----:B------:R-:W-:Y:S01]  /*0f20*/  ISETP.NE.U32.AND P1, PT, R16, RZ, PT ;  /* 0x000000ff1000720c */ /* 0x000fe20003f25070 */
[--C-:B------:R-:W-:Y:S01]  /*0f30*/  IMAD R16, R33, UR4, R18.reuse ;  /* 0x0000000421107c24 */ /* 0x100fe2000f8e0212 */
[----:B------:R-:W-:Y:S01]  /*0f40*/  LEA R20, R20, UR7, 0x2 ;  /* 0x0000000714147c11 */ /* 0x000fe2000f8e10ff */
[--C-:B------:R-:W-:Y:S01]  /*0f50*/  IMAD R24, R39, UR4, R18.reuse ;  /* 0x0000000427187c24 */ /* 0x100fe2000f8e0212 */
[----:B------:R-:W-:Y:S01]  /*0f60*/  ISETP.NE.U32.AND P0, PT, R22, RZ, PT ;  /* 0x000000ff1600720c */ /* 0x000fe20003f05070 */
[----:B------:R-:W-:Y:S01]  /*0f70*/  IMAD R22, R35, UR4, R18 ;  /* 0x0000000423167c24 */ /* 0x000fe2000f8e0212 */
[----:B------:R-:W-:Y:S01]  /*0f80*/  IADD3 R172, P6, R16, UR8, RZ ;  /* 0x0000000810ac7c10 */ /* 0x000fe2000ffde0ff */
[----:B------:R1:W-:Y:S01]  /*0f90*/  @!P2 STS.64 [R20], R40 ;  /* 0x000000281400a388 */ /* 0x0003e20000000a00 */
[----:B------:R-:W-:Y:S01]  /*0fa0*/  VIADD R35, R156, UR7 ;  /* 0x000000079c237c36 */ /* 0x000fe20008000000 */
[----:B------:R-:W-:-:S02]  /*0fb0*/  IADD3 R178, P4, R24, UR8, RZ ;  /* 0x0000000818b27c10 */ /* 0x000fc4000ff9e0ff */
[----:B------:R-:W-:Y:S01]  /*0fc0*/  CS2R R26, SRZ ;  /* 0x00000000001a7805 */ /* 0x000fe2000001ff00 */
[----:B------:R2:W-:Y:S01]  /*0fd0*/  @!P2 STS.64 [R20+0x20], R30 ;  /* 0x0000201e1400a388 */ /* 0x0005e20000000a00 */
[----:B------:R-:W-:Y:S02]  /*0fe0*/  LEA.HI.X.SX32 R173, R16, UR9, 0x1, P6 ;  /* 0x0000000910ad7c11 */ /* 0x000fe4000b0f0eff */
[----:B------:R-:W-:Y:S02]  /*0ff0*/  CS2R R32, SRZ ;  /* 0x0000000000207805 */ /* 0x000fe4000001ff00 */
[----:B------:R-:W-:Y:S02]  /*1000*/  IADD3 R174, P2, R22, UR8, RZ ;  /* 0x0000000816ae7c10 */ /* 0x000fe4000ff5e0ff */
[----:B------:R-:W-:Y:S02]  /*1010*/  CS2R R38, SRZ ;  /* 0x0000000000267805 */ /* 0x000fe4000001ff00 */
[----:B------:R-:W-:-:S02]  /*1020*/  LEA.HI.X.SX32 R179, R24, UR9, 0x1, P4 ;  /* 0x0000000918b37c11 */ /* 0x000fc4000a0f0eff */
[----:B------:R-:W-:Y:S02]  /*1030*/  CS2R R24, SRZ ;  /* 0x0000000000187805 */ /* 0x000fe4000001ff00 */
[----:B------:R-:W-:Y:S01]  /*1040*/  LEA.HI.X.SX32 R175, R22, UR9, 0x1, P2 ;  /* 0x0000000916af7c11 */ /* 0x000fe200090f0eff */
[----:B-1----:R-:W-:Y:S01]  /*1050*/  IMAD.MOV.U32 R41, RZ, RZ, RZ ;  /* 0x000000ffff297224 */ /* 0x002fe200078e00ff */
[----:B------:R-:W-:Y:S02]  /*1060*/  CS2R R58, SRZ ;  /* 0x00000000003a7805 */ /* 0x000fe4000001ff00 */
[----:B------:R-:W-:Y:S02]  /*1070*/  CS2R R60, SRZ ;  /* 0x00000000003c7805 */ /* 0x000fe4000001ff00 */
[----:B------:R-:W-:Y:S01]  /*1080*/  CS2R R62, SRZ ;  /* 0x00000000003e7805 */ /* 0x000fe2000001ff00 */
[----:B--2---:R-:W-:Y:S01]  /*1090*/  IMAD R20, R37, UR4, R18 ;  /* 0x0000000425147c24 */ /* 0x004fe2000f8e0212 */
[----:B------:R-:W-:Y:S01]  /*10a0*/  ULDC.64 UR4, c[0x0][0x210] ;  /* 0x0000840000047ab9 */ /* 0x000fe20000000a00 */
[----:B------:R-:W-:Y:S01]  /*10b0*/  VIADD R31, R154, UR7 ;  /* 0x000000079a1f7c36 */ /* 0x000fe20008000000 */
[----:B------:R-:W-:-:S02]  /*10c0*/  IADD3 R168, P5, R14, UR4, RZ ;  /* 0x000000040ea87c10 */ /* 0x000fc4000ffbe0ff */
[----:B------:R-:W-:Y:S02]  /*10d0*/  CS2R R36, SRZ ;  /* 0x0000000000247805 */ /* 0x000fe4000001ff00 */
[----:B------:R-:W-:Y:S02]  /*10e0*/  IADD3 R170, P6, R167, UR4, RZ ;  /* 0x00000004a7aa7c10 */ /* 0x000fe4000ffde0ff */
[----:B------:R-:W-:Y:S02]  /*10f0*/  CS2R R64, SRZ ;  /* 0x0000000000407805 */ /* 0x000fe4000001ff00 */
[----:B------:R-:W-:Y:S02]  /*1100*/  LEA.HI.X.SX32 R169, R14, UR5, 0x1, P5 ;  /* 0x000000050ea97c11 */ /* 0x000fe4000a8f0eff */
[----:B------:R-:W-:Y:S02]  /*1110*/  CS2R R66, SRZ ;  /* 0x0000000000427805 */ /* 0x000fe4000001ff00 */
[----:B------:R-:W-:-:S02]  /*1120*/  IADD3 R176, P3, R20, UR8, RZ ;  /* 0x0000000814b07c10 */ /* 0x000fc4000ff7e0ff */
[----:B------:R-:W-:Y:S02]  /*1130*/  CS2R R68, SRZ ;  /* 0x0000000000447805 */ /* 0x000fe4000001ff00 */
[----:B------:R-:W-:Y:S01]  /*1140*/  LEA.HI.X.SX32 R171, R167, UR5, 0x1, P6 ;  /* 0x00000005a7ab7c11 */ /* 0x000fe2000b0f0eff */
[----:B------:R-:W-:Y:S01]  /*1150*/  @!PT LDS RZ, [RZ] ;  /* 0x00000000fffff984 */ /* 0x000fe20000000800 */
[----:B------:R-:W-:Y:S01]  /*1160*/  @!PT LDS RZ, [RZ] ;  /* 0x00000000fffff984 */ /* 0x000fe20000000800 */
[----:B------:R-:W-:Y:S01]  /*1170*/  @!PT LDS RZ, [RZ] ;  /* 0x00000000fffff984 */ /* 0x000fe20000000800 */
[----:B------:R-:W-:Y:S01]  /*1180*/  LDGSTS.E.BYPASS.128 [R31+0x800], desc[UR20][R168.64], P1 ;  /* 0x00800000a81f7fae */ /* 0x000fe20008901c54 */
[----:B------:R-:W-:Y:S02]  /*1190*/  LEA.HI.X.SX32 R177, R20, UR9, 0x1, P3 ;  /* 0x0000000914b17c11 */ /* 0x000fe400098f0eff */
[----:B------:R-:W-:Y:S02]  /*11a0*/  CS2R R70, SRZ ;  /* 0x0000000000467805 */ /* 0x000fe4000001ff00 */
[----:B------:R-:W-:Y:S01]  /*11b0*/  CS2R R72, SRZ ;  /* 0x0000000000487805 */ /* 0x000fe2000001ff00 */
[----:B------:R-:W-:Y:S01]  /*11c0*/  LDGSTS.E.BYPASS.128 [R35+0x1800], desc[UR20][R170.64], P1 ;  /* 0x01800000aa237fae */ /* 0x000fe20008901c54 */
[----:B------:R-:W-:-:S02]  /*11d0*/  CS2R R74, SRZ ;  /* 0x00000000004a7805 */ /* 0x000fc4000001ff00 */
[----:B------:R-:W-:Y:S02]  /*11e0*/  CS2R R76, SRZ ;  /* 0x00000000004c7805 */ /* 0x000fe4000001ff00 */
[----:B------:R-:W-:Y:S01]  /*11f0*/  CS2R R78, SRZ ;  /* 0x00000000004e7805 */ /* 0x000fe2000001ff00 */
[----:B------:R-:W0:Y:S01]  /*1200*/  LDGDEPBAR ;  /* 0x00000000000079af */ /* 0x000e220000000000 */
[----:B------:R-:W-:Y:S02]  /*1210*/  CS2R R80, SRZ ;  /* 0x0000000000507805 */ /* 0x000fe4000001ff00 */
[----:B------:R-:W-:Y:S02]  /*1220*/  CS2R R82, SRZ ;  /* 0x0000000000527805 */ /* 0x000fe4000001ff00 */
[----:B------:R-:W-:Y:S01]  /*1230*/  CS2R R84, SRZ ;  /* 0x0000000000547805 */ /* 0x000fe2000001ff00 */
[----:B------:R-:W-:Y:S01]  /*1240*/  LDGSTS.E.BYPASS.128 [R31+0x6800], desc[UR20][R172.64], P1 ;  /* 0x06800000ac1f7fae */ /* 0x000fe20008901c54 */
[----:B------:R-:W-:-:S02]  /*1250*/  CS2R R86, SRZ ;  /* 0x0000000000567805 */ /* 0x000fc4000001ff00 */
[----:B------:R-:W-:Y:S02]  /*1260*/  CS2R R88, SRZ ;  /* 0x0000000000587805 */ /* 0x000fe4000001ff00 */
[----:B------:R-:W-:Y:S01]  /*1270*/  CS2R R90, SRZ ;  /* 0x00000000005a7805 */ /* 0x000fe2000001ff00 */
[----:B------:R-:W-:Y:S01]  /*1280*/  LDGSTS.E.BYPASS.128 [R35+0x7800], desc[UR20][R174.64], P1 ;  /* 0x07800000ae237fae */ /* 0x000fe20008901c54 */
        /* <DEDUP_REMOVED lines=11> */
[----:B------:R-:W0:Y:S01]  /*1340*/  LDGDEPBAR ;  /* 0x00000000000079af */ /* 0x000e220000000000 */
[----:B------:R-:W-:-:S02]  /*1350*/  CS2R R110, SRZ ;  /* 0x00000000006e7805 */ /* 0x000fc4000001ff00 */
[----:B------:R-:W-:Y:S02]  /*1360*/  CS2R R112, SRZ ;  /* 0x0000000000707805 */ /* 0x000fe4000001ff00 */
[----:B------:R-:W-:Y:S01]  /*1370*/  CS2R R114, SRZ ;  /* 0x0000000000727805 */ /* 0x000fe2000001ff00 */
[----:B------:R-:W-:Y:S01]  /*1380*/  BAR.SYNC.DEFER_BLOCKING 0x0 ;  /* 0x0000000000007b1d */ /* 0x000fe20000010000 */
[----:B------:R-:W-:Y:S02]  /*1390*/  CS2R R116, SRZ ;  /* 0x0000000000747805 */ /* 0x000fe4000001ff00 */
[----:B------:R-:W-:Y:S02]  /*13a0*/  CS2R R118, SRZ ;  /* 0x0000000000767805 */ /* 0x000fe4000001ff00 */
[----:B------:R-:W-:Y:S02]  /*13b0*/  CS2R R120, SRZ ;  /* 0x0000000000787805 */ /* 0x000fe4000001ff00 */
[----:B------:R-:W-:-:S02]  /*13c0*/  CS2R R122, SRZ ;  /* 0x00000000007a7805 */ /* 0x000fc4000001ff00 */
[----:B------:R-:W-:Y:S02]  /*13d0*/  CS2R R124, SRZ ;  /* 0x00000000007c7805 */ /* 0x000fe4000001ff00 */
[----:B------:R-:W-:Y:S02]  /*13e0*/  CS2R R126, SRZ ;  /* 0x00000000007e7805 */ /* 0x000fe4000001ff00 */
        /* <DEDUP_REMOVED lines=11> */
[----:B------:R-:W-:Y:S01]  /*14a0*/  CS2R R150, SRZ ;  /* 0x0000000000967805 */ /* 0x000fe2000001ff00 */
[----:B------:R-:W-:Y:S01]  /*14b0*/  @!PT LDS RZ, [RZ] ;  /* 0x00000000fffff984 */ /* 0x000fe20000000800 */
[----:B------:R-:W-:Y:S01]  /*14c0*/  @!PT LDS RZ, [RZ] ;  /* 0x00000000fffff984 */ /* 0x000fe20000000800 */
[----:B------:R-:W-:Y:S01]  /*14d0*/  @!PT LDS RZ, [RZ] ;  /* 0x00000000fffff984 */ /* 0x000fe20000000800 */
[----:B------:R-:W-:Y:S04]  /*14e0*/  LDGSTS.E.BYPASS.128 [R31+0x2800], desc[UR20][R168.64+0x40], P0 ;  /* 0x02800040a81f7fae */ /* 0x000fe80008101c54 */
[----:B------:R-:W-:Y:S04]  /*14f0*/  LDGSTS.E.BYPASS.128 [R35+0x3800], desc[UR20][R170.64+0x40], P0 ;  /* 0x03800040aa237fae */ /* 0x000fe80008101c54 */
[----:B------:R-:W0:Y:S04]  /*1500*/  LDGDEPBAR ;  /* 0x00000000000079af */ /* 0x000e280000000000 */
[----:B------:R1:W-:Y:S04]  /*1510*/  LDGSTS.E.BYPASS.128 [R31+0xa800], desc[UR20][R172.64+0x40], P0 ;  /* 0x0a800040ac1f7fae */ /* 0x0003e80008101c54 */
[----:B------:R-:W-:Y:S04]  /*1520*/  LDGSTS.E.BYPASS.128 [R35+0xb800], desc[UR20][R174.64+0x40], P0 ;  /* 0x0b800040ae237fae */ /* 0x000fe80008101c54 */
[----:B------:R-:W-:Y:S04]  /*1530*/  LDGSTS.E.BYPASS.128 [R35+0xc800], desc[UR20][R176.64+0x40], P0 ;  /* 0x0c800040b0237fae */ /* 0x000fe80008101c54 */
[----:B------:R2:W-:Y:S01]  /*1540*/  LDGSTS.E.BYPASS.128 [R35+0xd800], desc[UR20][R178.64+0x40], P0 ;  /* 0x0d800040b2237fae */ /* 0x0005e20008101c54 */
[----:B------:R-:W-:-:S02]  /*1550*/  ISETP.GE.AND P0, PT, R152, 0x40, PT ;  /* 0x000000409800780c */ /* 0x000fc40003f06270 */
[----:B-1----:R-:W-:Y:S01]  /*1560*/  CS2R R30, SRZ ;  /* 0x00000000001e7805 */ /* 0x002fe2000001ff00 */
[----:B------:R-:W0:Y:S01]  /*1570*/  LDGDEPBAR ;  /* 0x00000000000079af */ /* 0x000e220000000000 */
[----:B--2---:R-:W-:-:S09]  /*1580*/  CS2R R34, SRZ ;  /* 0x0000000000227805 */ /* 0x004fd2000001ff00 */
[----:B------:R-:W-:Y:S05]  /*1590*/  @!P0 BRA `(.L_x_0) ;  /* 0x0000000800988947 */ /* 0x000fea0003800000 */
[----:B------:R-:W-:Y:S01]  /*15a0*/  SHF.R.S32.HI R25, RZ, 0x1f, R152 ;  /* 0x0000001fff197819 */ /* 0x000fe20000011498 */
[----:B------:R-:W-:Y:S01]  /*15b0*/  VIADD R181, R166, 0xffffff80 ;  /* 0xffffff80a6b57836 */ /* 0x000fe20000000000 */
[----:B------:R-:W-:Y:S02]  /*15c0*/  IADD3 R164, P0, R178, 0x80, RZ ;  /* 0x00000080b2a47810 */ /* 0x000fe40007f1e0ff */
[----:B------:R-:W-:Y:S02]  /*15d0*/  CS2R R26, SRZ ;  /* 0x00000000001a7805 */ /* 0x000fe4000001ff00 */
[----:B------:R-:W-:Y:S02]  /*15e0*/  LEA.HI R152, R25, R152, RZ, 0x6 ;  /* 0x0000009819987211 */ /* 0x000fe400078f30ff */
[----:B------:R-:W-:Y:S02]  /*15f0*/  CS2R R24, SRZ ;  /* 0x0000000000187805 */ /* 0x000fe4000001ff00 */
[----:B------:R-:W-:-:S02]  /*1600*/  IADD3 R180, P1, R176, 0x80, RZ ;  /* 0x00000080b0b47810 */ /* 0x000fc40007f3e0ff */
[----:B------:R-:W-:Y:S02]  /*1610*/  CS2R R28, SRZ ;  /* 0x00000000001c7805 */ /* 0x000fe4000001ff00 */
[----:B------:R-:W-:Y:S02]  /*1620*/  IADD3 R182, P2, R174, 0x80, RZ ;  /* 0x00000080aeb67810 */ /* 0x000fe40007f5e0ff */
[----:B------:R-:W-:Y:S02]  /*1630*/  CS2R R30, SRZ ;  /* 0x00000000001e7805 */ /* 0x000fe4000001ff00 */
[----:B------:R-:W-:Y:S02]  /*1640*/  IADD3 R184, P3, R172, 0x80, RZ ;  /* 0x00000080acb87810 */ /* 0x000fe40007f7e0ff */
[----:B------:R-:W-:Y:S02]  /*1650*/  CS2R R32, SRZ ;  /* 0x0000000000207805 */ /* 0x000fe4000001ff00 */
[----:B------:R-:W-:-:S02]  /*1660*/  IADD3 R186, P4, R170, 0x80, RZ ;  /* 0x00000080aaba7810 */ /* 0x000fc40007f9e0ff */
[----:B------:R-:W-:Y:S02]  /*1670*/  CS2R R34, SRZ ;  /* 0x0000000000227805 */ /* 0x000fe4000001ff00 */
[----:B------:R-:W-:Y:S02]  /*1680*/  IADD3 R187, P5, R168, 0x80, RZ ;  /* 0x00000080a8bb7810 */ /* 0x000fe40007fbe0ff */
[----:B------:R-:W-:Y:S02]  /*1690*/  CS2R R36, SRZ ;  /* 0x0000000000247805 */ /* 0x000fe4000001ff00 */
[----:B------:R-:W-:Y:S02]  /*16a0*/  SHF.R.S32.HI R152, RZ, 0x6, R152 ;  /* 0x00000006ff987819 */ /* 0x000fe40000011498 */
[----:B------:R-:W-:Y:S02]  /*16b0*/  CS2R R38, SRZ ;  /* 0x0000000000267805 */ /* 0x000fe4000001ff00 */
[----:B------:R-:W-:-:S02]  /*16c0*/  LOP3.LUT R12, R12, 0x7fffffc, RZ, 0xc0, !PT ;  /* 0x07fffffc0c0c7812 */ /* 0x000fc400078ec0ff */
        /* <DEDUP_REMOVED lines=56> */
[----:B------:R-:W-:Y:S01]  /*1a50*/  IMAD.X R178, RZ, RZ, R179, P0 ;  /* 0x000000ffffb27224 */ /* 0x000fe200000e06b3 */
[----:B------:R-:W-:Y:S01]  /*1a60*/  UMOV UR4, URZ ;  /* 0x0000003f00047c82 */ /* 0x000fe20008000000 */
[----:B------:R-:W-:Y:S01]  /*1a70*/  IMAD.X R16, RZ, RZ, R177, P1 ;  /* 0x000000ffff107224 */ /* 0x000fe200008e06b1 */
[----:B------:R-:W-:Y:S01]  /*1a80*/  UIADD3 UR22, UR7, 0x800, URZ ;  /* 0x0000080007167890 */ /* 0x000fe2000fffe03f */
[----:B------:R-:W-:Y:S01]  /*1a90*/  IMAD.X R20, RZ, RZ, R175, P2 ;  /* 0x000000ffff147224 */ /* 0x000fe200010e06af */
[----:B------:R-:W-:Y:S01]  /*1aa0*/  UIADD3 UR23, UR7, 0x6800, URZ ;  /* 0x0000680007177890 */ /* 0x000fe2000fffe03f */
[----:B------:R-:W-:Y:S01]  /*1ab0*/  IMAD.X R22, RZ, RZ, R173, P3 ;  /* 0x000000ffff167224 */ /* 0x000fe200018e06ad */
[----:B------:R-:W-:Y:S01]  /*1ac0*/  UMOV UR18, 0x1 ;  /* 0x0000000100127882 */ /* 0x000fe20000000000 */
[----:B------:R-:W-:Y:S01]  /*1ad0*/  IMAD.X R158, RZ, RZ, R171, P4 ;  /* 0x000000ffff9e7224 */ /* 0x000fe200020e06ab */
[----:B------:R-:W-:Y:S01]  /*1ae0*/  UMOV UR8, 0xffffffff ;  /* 0xffffffff00087882 */ /* 0x000fe20000000000 */
[----:B------:R-:W-:Y:S01]  /*1af0*/  IMAD.X R160, RZ, RZ, R169, P5 ;  /* 0x000000ffffa07224 */ /* 0x000fe200028e06a9 */
[----:B------:R-:W-:Y:S01]  /*1b00*/  UMOV UR5, URZ ;  /* 0x0000003f00057c82 */ /* 0x000fe20008000000 */
[----:B------:R-:W-:Y:S01]  /*1b10*/  VIADD R162, R152, 0xfffffffe ;  /* 0xfffffffe98a27836 */ /* 0x000fe20000000000 */
[----:B------:R-:W-:-:S06]  /*1b20*/  UMOV UR6, URZ ;  /* 0x0000003f00067c82 */ /* 0x000fcc0008000000 */
.L_x_1:
[----:B------:R-:W1:Y:S01]  /*1b30*/  SHFL.IDX PT, R14, R12, RZ, 0x1f ;  /* 0x00001fff0c0e7589 */ /* 0x000e6200000e0000 */
[----:B------:R-:W-:Y:S01]  /*1b40*/  UIADD3 UR8, UR8, 0x1, URZ ;  /* 0x0000000108087890 */ /* 0x000fe2000fffe03f */
[----:B------:R-:W-:-:S04]  /*1b50*/  DEPBAR.LE SB0, 0x2 ;  /* 0x000080800000791a */ /* 0x000fc80000000000 */
[----:B------:R-:W-:Y:S01]  /*1b60*/  UISETP.GE.AND UP0, UPT, UR8, 0x3, UPT ;  /* 0x000000030800788c */ /* 0x000fe2000bf06270 */
[----:B------:R-:W-:Y:S01]  /*1b70*/  BAR.SYNC.DEFER_BLOCKING 0x0 ;  /* 0x0000000000007b1d */ /* 0x000fe20000010000 */
[----:B------:R-:W-:Y:S01]  /*1b80*/  ISETP.GE.AND P1, PT, R18, R181, PT ;  /* 0x000000b51200720c */ /* 0x000fe20003f26270 */
[----:B------:R-:W-:Y:S01]  /*1b90*/  UIADD3 UR18, UR18, 0x1, URZ ;  /* 0x0000000112127890 */ /* 0x000fe2000fffe03f */
[----:B------:R-:W-:Y:S01]  /*1ba0*/  ISETP.LE.AND P0, PT, R162, UR4, PT ;  /* 0x00000004a2007c0c */ /* 0x000fe2000bf03270 */
[----:B------:R-:W-:Y:S01]  /*1bb0*/  USEL UR19, UR8, URZ, !UP0 ;  /* 0x0000003f08137287 */ /* 0x000fe2000c000000 */
[----:B------:R-:W-:Y:S01]  /*1bc0*/  IADD3 R168, P2, R186, UR5, RZ ;  /* 0x00000005baa87c10 */ /* 0x000fe2000ff5e0ff */
[----:B------:R-:W-:Y:S01]  /*1bd0*/  UMOV UR15, 0x80000020 ;  /* 0x80000020000f7882 */ /* 0x000fe20000000000 */
[----:B------:R-:W-:Y:S01]  /*1be0*/  UMOV UR11, 0x80000020 ;  /* 0x80000020000b7882 */ /* 0x000fe20000000000 */
[----:B------:R-:W-:Y:S01]  /*1bf0*/  ULEA UR8, UR19, UR22, 0xd ;  /* 0x0000001613087291 */ /* 0x000fe2000f8e683f */
[----:B------:R-:W-:Y:S01]  /*1c00*/  IADD3.X R169, R158, UR6, RZ, P2, !PT ;  /* 0x000000069ea97c10 */ /* 0x000fe200097fe4ff */
[----:B------:R-:W-:Y:S01]  /*1c10*/  UIADD3 UR4, UR4, 0x1, URZ ;  /* 0x0000000104047890 */ /* 0x000fe2000fffe03f */
[----:B------:R-:W-:Y:S01]  /*1c20*/  IADD3 R172, P2, R182, UR5, RZ ;  /* 0x00000005b6ac7c10 */ /* 0x000fe2000ff5e0ff */
[----:B------:R-:W-:Y:S01]  /*1c30*/  USHF.R.U32.HI UR10, URZ, 0x4, UR8 ;  /* 0x000000043f0a7899 */ /* 0x000fe20008011608 */
[----:B------:R-:W-:Y:S01]  /*1c40*/  IADD3 R174, P3, R180, UR5, RZ ;  /* 0x00000005b4ae7c10 */ /* 0x000fe2000ff7e0ff */
[----:B------:R-:W-:Y:S01]  /*1c50*/  ULEA UR8, UR19, UR23, 0xe ;  /* 0x0000001713087291 */ /* 0x000fe2000f8e703f */
[----:B------:R-:W-:Y:S01]  /*1c60*/  IADD3 R176, P4, R164, UR5, RZ ;  /* 0x00000005a4b07c10 */ /* 0x000fe2000ff9e0ff */
[----:B------:R-:W-:Y:S01]  /*1c70*/  ULOP3.LUT UR10, UR10, 0x3fff, URZ, 0xc0, !UPT ;  /* 0x00003fff0a0a7892 */ /* 0x000fe2000f8ec03f */
[----:B-1----:R-:W-:Y:S01]  /*1c80*/  R2UR UR9, R14 ;  /* 0x000000000e0972ca */ /* 0x002fe200000e0000 */
[----:B------:R-:W-:Y:S01]  /*1c90*/  USHF.R.U32.HI UR8, URZ, 0x4, UR8 ;  /* 0x000000043f087899 */ /* 0x000fe20008011608 */
[----:B------:R-:W-:Y:S01]  /*1ca0*/  SEL R14, RZ, 0x10, P1 ;  /* 0x00000010ff0e7807 */ /* 0x000fe20000800000 */
[----:B------:R-:W-:Y:S01]  /*1cb0*/  VIADD R181, R181, 0xffffffc0 ;  /* 0xffffffc0b5b57836 */ /* 0x000fe20000000000 */
[----:B------:R-:W-:Y:S01]  /*1cc0*/  IADD3 R166, P1, R187, UR5, RZ ;  /* 0x00000005bba67c10 */ /* 0x000fe2000ff3e0ff */
[----:B------:R-:W-:Y:S01]  /*1cd0*/  ULOP3.LUT UR8, UR8, 0x3fff, URZ, 0xc0, !UPT ;  /* 0x00003fff08087892 */ /* 0x000fe2000f8ec03f */
[----:B------:R-:W-:Y:S01]  /*1ce0*/  SEL R14, R14, RZ, !P0 ;  /* 0x000000ff0e0e7207 */ /* 0x000fe20004000000 */
[----:B------:R-:W-:Y:S01]  /*1cf0*/  WARPGROUP.ARRIVE ;  /* 0x00000000000079c5 */ /* 0x000fe20000000000 */
[----:B------:R-:W-:Y:S01]  /*1d00*/  IADD3.X R167, R160, UR6, RZ, P1, !PT ;  /* 0x00000006a0a77c10 */ /* 0x000fe20008ffe4ff */
[----:B------:R-:W-:Y:S01]  /*1d10*/  ULOP3.LUT UR14, UR8, 0x4000000, URZ, 0xfc, !UPT ;  /* 0x04000000080e7892 */ /* 0x000fe2000f8efc3f */
[----:B------:R-:W-:-:S02]  /*1d20*/  ISETP.NE.U32.AND P0, PT, R14, RZ, PT ;  /* 0x000000ff0e00720c */ /* 0x000fc40003f05070 */
[----:B------:R-:W-:Y:S01]  /*1d30*/  IADD3 R170, P1, R184, UR5, RZ ;  /* 0x00000005b8aa7c10 */ /* 0x000fe2000ff3e0ff */
[----:B------:R-:W-:Y:S01]  /*1d40*/  USHF.L.U32 UR9, UR9, 0x6, URZ ;  /* 0x0000000609097899 */ /* 0x000fe2000800063f */
[----:B------:R-:W-:Y:S02]  /*1d50*/  IADD3.X R173, R20, UR6, RZ, P2, !PT ;  /* 0x0000000614ad7c10 */ /* 0x000fe400097fe4ff */
[----:B------:R-:W-:Y:S01]  /*1d60*/  IADD3.X R171, R22, UR6, RZ, P1, !PT ;  /* 0x0000000616ab7c10 */ /* 0x000fe20008ffe4ff */
[----:B------:R-:W-:Y:S01]  /*1d70*/  ULOP3.LUT UR9, UR9, 0x1c0, URZ, 0xc0, !UPT ;  /* 0x000001c009097892 */ /* 0x000fe2000f8ec03f */
[----:B------:R-:W-:Y:S02]  /*1d80*/  IADD3.X R175, R16, UR6, RZ, P3, !PT ;  /* 0x0000000610af7c10 */ /* 0x000fe40009ffe4ff */
[----:B------:R-:W-:Y:S01]  /*1d90*/  IADD3.X R177, R178, UR6, RZ, P4, !PT ;  /* 0x00000006b2b17c10 */ /* 0x000fe2000a7fe4ff */
[----:B------:R-:W-:-:S03]  /*1da0*/  UIADD3 UR16, UP0, UR9, UR10, URZ ;  /* 0x0000000a09107290 */ /* 0x000fc6000ff1e03f */
[----:B------:R-:W-:Y:S01]  /*1db0*/  UMOV UR10, 0x4000002 ;  /* 0x04000002000a7882 */ /* 0x000fe20000000000 */
[----:B------:R-:W-:Y:S02]  /*1dc0*/  UIADD3.X UR17, URZ, URZ, URZ, UP0, !UPT ;  /* 0x0000003f3f117290 */ /* 0x000fe400087fe43f */
[----:B------:R-:W-:Y:S02]  /*1dd0*/  ULOP3.LUT UR12, UR16, 0x2000000, URZ, 0xfc, !UPT ;  /* 0x02000000100c7892 */ /* 0x000fe4000f8efc3f */
[----:B------:R-:W-:Y:S01]  /*1de0*/  ULOP3.LUT UR13, UR17, 0x80000020, URZ, 0xfc, !UPT ;  /* 0x80000020110d7892 */ /* 0x000fe2000f8efc3f */
[----:B------:R-:W-:Y:S01]  /*1df0*/  UMOV UR9, URZ ;  /* 0x0000003f00097c82 */ /* 0x000fe20008000000 */
[----:B------:R-:W-:Y:S02]  /*1e00*/  UISETP.GE.AND UP0, UPT, UR18, 0x3, UPT ;  /* 0x000000031200788c */ /* 0x000fe4000bf06270 */
[----:B------:R-:W-:Y:S02]  /*1e10*/  UIADD3.64 UR10, UR8, UR10, URZ ;  /* 0x0000000a080a7297 */ /* 0x000fe4000fffe03f */
[----:B------:R-:W-:-:S03]  /*1e20*/  USEL UR18, UR18, URZ, !UP0 ;  /* 0x0000003f12127287 */ /* 0x000fc6000c000000 */
[----:B------:R-:W-:Y:S01]  /*1e30*/  QGMMA.64x256x32.F32.E4M3.E4M3 R24, gdesc[UR12], R24 ;  /* 0x03e000000c1879f3 */ /* 0x000fe20008700818 */
[----:B------:R-:W-:Y:S01]  /*1e40*/  UMOV UR12, 0x2000002 ;  /* 0x02000002000c7882 */ /* 0x000fe20000000000 */
[----:B------:R-:W-:Y:S01]  /*1e50*/  UMOV UR13, 0x80000020 ;  /* 0x80000020000d7882 */ /* 0x000fe20000000000 */
[----:B------:R-:W-:Y:S02]  /*1e60*/  UIADD3 UR5, UP0, UR5, 0x40, URZ ;  /* 0x0000004005057890 */ /* 0x000fe4000ff1e03f */
[----:B------:R-:W-:Y:S02]  /*1e70*/  UIADD3.64 UR8, UR16, UR12, URZ ;  /* 0x0000000c10087297 */ /* 0x000fe4000fffe03f */
[----:B------:R-:W-:-:S07]  /*1e80*/  UIADD3.X UR6, URZ, UR6, URZ, UP0, !UPT ;  /* 0x000000063f067290 */ /* 0x000fce00087fe43f */
[----:B------:R-:W-:Y:S01]  /*1e90*/  QGMMA.64x256x32.F32.E4M3.E4M3 R24, gdesc[UR8], R24, gsb0 ;  /* 0x03e00000081879f3 */ /* 0x000fe20008000818 */
[----:B------:R-:W-:-:S06]  /*1ea0*/  ULEA UR8, UR18, UR22, 0xd ;  /* 0x0000001612087291 */ /* 0x000fcc000f8e683f */
[----:B------:R-:W-:Y:S02]  /*1eb0*/  VIADD R179, R154, UR8 ;  /* 0x000000089ab37c36 */ /* 0x000fe40008000000 */
[----:B------:R-:W-:Y:S01]  /*1ec0*/  VIADD R183, R156, UR8 ;  /* 0x000000089cb77c36 */ /* 0x000fe20008000000 */
[----:B------:R-:W-:-:S06]  /*1ed0*/  ULEA UR8, UR18, UR23, 0xe ;  /* 0x0000001712087291 */ /* 0x000fcc000f8e703f */
[----:B------:R-:W-:Y:S01]  /*1ee0*/  VIADD R185, R154, UR8 ;  /* 0x000000089ab97c36 */ /* 0x000fe20008000000 */
[----:B------:R-:W-:Y:S02]  /*1ef0*/  WARPGROUP.DEPBAR.LE gsb0, 0x1 ;  /* 0x00008000000079c5 */ /* 0x000fe40000010100 */
[----:B------:R-:W-:Y:S06]  /*1f00*/  BAR.SYNC.DEFER_BLOCKING 0x0 ;  /* 0x0000000000007b1d */ /* 0x000fec0000010000 */
[----:B------:R-:W-:Y:S01]  /*1f10*/  @!PT LDS RZ, [RZ] ;  /* 0x00000000fffff984 */ /* 0x000fe20000000800 */
[----:B------:R-:W-:Y:S01]  /*1f20*/  @!PT LDS RZ, [RZ] ;  /* 0x00000000fffff984 */ /* 0x000fe20000000800 */
[----:B------:R-:W-:Y:S01]  /*1f30*/  @!PT LDS RZ, [RZ] ;  /* 0x00000000fffff984 */ /* 0x000fe20000000800 */
[----:B------:R1:W-:Y:S04]  /*1f40*/  LDGSTS.E.BYPASS.128 [R179], desc[UR20][R166.64], P0 ;  /* 0x00000000a6b37fae */ /* 0x0003e80008101c54 */
[----:B------:R2:W-:Y:S04]  /*1f50*/  LDGSTS.E.BYPASS.128 [R183+0x1000], desc[UR20][R168.64], P0 ;  /* 0x01000000a8b77fae */ /* 0x0005e80008101c54 */
[----:B------:R-:W0:Y:S01]  /*1f60*/  LDGDEPBAR ;  /* 0x00000000000079af */ /* 0x000e220000000000 */
[----:B-1----:R-:W-:-:S03]  /*1f70*/  VIADD R167, R156, UR8 ;  /* 0x000000089ca77c36 */ /* 0x002fc60008000000 */
[----:B------:R2:W-:Y:S01]  /*1f80*/  LDGSTS.E.BYPASS.128 [R185], desc[UR20][R170.64], P0 ;  /* 0x00000000aab97fae */ /* 0x0005e20008101c54 */
[----:B------:R-:W-:-:S03]  /*1f90*/  UMOV UR8, UR19 ;  /* 0x0000001300087c82 */ /* 0x000fc60008000000 */
[----:B------:R2:W-:Y:S04]  /*1fa0*/  LDGSTS.E.BYPASS.128 [R167+0x1000], desc[UR20][R172.64], P0 ;  /* 0x01000000aca77fae */ /* 0x0005e80008101c54 */
[----:B------:R2:W-:Y:S04]  /*1fb0*/  LDGSTS.E.BYPASS.128 [R167+0x2000], desc[UR20][R174.64], P0 ;  /* 0x02000000aea77fae */ /* 0x0005e80008101c54 */
[----:B------:R2:W-:Y:S01]  /*1fc0*/  LDGSTS.E.BYPASS.128 [R167+0x3000], desc[UR20][R176.64], P0 ;  /* 0x03000000b0a77fae */ /* 0x0005e20008101c54 */
[----:B------:R-:W-:-:S03]  /*1fd0*/  ISETP.NE.AND P0, PT, R152, UR4, PT ;  /* 0x0000000498007c0c */ /* 0x000fc6000bf05270 */
[----:B------:R-:W0:Y:S10]  /*1fe0*/  LDGDEPBAR ;  /* 0x00000000000079af */ /* 0x000e340000000000 */
[----:B--2---:R-:W-:Y:S05]  /*1ff0*/  @P0 BRA `(.L_x_1) ;  /* 0xfffffff800cc0947 */ /* 0x004fea000383ffff */
.L_x_0:
[----:B------:R-:W-:Y:S02]  /*2000*/  WARPGROUP.DEPBAR.LE gsb0, 0x0 ;  /* 0x00008000000079c5 */ /* 0x000fe40000010000 */
[----:B------:R-:W-:-:S04]  /*2010*/  DEPBAR.LE SB0, 0x0 ;  /* 0x000080000000791a */ /* 0x000fc80000000000 */
[----:B------:R-:W-:Y:S01]  /*2020*/  F2FP.F16.F32.PACK_AB R26, R27, R26 ;  /* 0x0000001a1b1a723e */ /* 0x000fe200000000ff */
[----:B------:R-:W-:Y:S01]  /*2030*/  IMAD.SHL.U32 R8, R8, 0x8, RZ ;  /* 0x0000000808087824 */ /* 0x000fe200078e00ff */
[----:B------:R-:W-:Y:S01]  /*2040*/  F2FP.F16.F32.PACK_AB R24, R25, R24 ;  /* 0x000000181918723e */ /* 0x000fe200000000ff */
[----:B------:R-:W1:Y:S01]  /*2050*/  LDC R12, c[0x0][0x23c] ;  /* 0x00008f00ff0c7b82 */ /* 0x000e620000000800 */
[----:B------:R-:W-:Y:S02]  /*2060*/  F2FP.F16.F32.PACK_AB R28, R29, R28 ;  /* 0x0000001c1d1c723e */ /* 0x000fe400000000ff */
[----:B------:R-:W-:Y:S02]  /*2070*/  F2FP.F16.F32.PACK_AB R30, R31, R30 ;  /* 0x0000001e1f1e723e */ /* 0x000fe400000000ff */
[----:B------:R-:W-:Y:S02]  /*2080*/  F2FP.F16.F32.PACK_AB R32, R33, R32 ;  /* 0x000000202120723e */ /* 0x000fe400000000ff */
[----:B------:R-:W-:Y:S01]  /*2090*/  F2FP.F16.F32.PACK_AB R34, R35, R34 ;  /* 0x000000222322723e */ /* 0x000fe200000000ff */
[----:B------:R-:W-:Y:S01]  /*20a0*/  S2UR UR4, SR_CTAID.Y ;  /* 0x00000000000479c3 */ /* 0x000fe20000002600 */
[----:B------:R-:W-:-:S02]  /*20b0*/  F2FP.F16.F32.PACK_AB R36, R37, R36 ;  /* 0x000000242524723e */ /* 0x000fc400000000ff */
[----:B------:R-:W-:Y:S02]  /*20c0*/  F2FP.F16.F32.PACK_AB R38, R39, R38 ;  /* 0x000000262726723e */ /* 0x000fe400000000ff */
[----:B------:R-:W-:Y:S02]  /*20d0*/  F2FP.F16.F32.PACK_AB R40, R41, R40 ;  /* 0x000000282928723e */ /* 0x000fe400000000ff */
[----:B------:R-:W-:Y:S01]  /*20e0*/  F2FP.F16.F32.PACK_AB R42, R43, R42 ;  /* 0x0000002a2b2a723e */ /* 0x000fe200000000ff */
[----:B------:R-:W2:Y:S01]  /*20f0*/  S2UR UR5, SR_CTAID.Z ;  /* 0x00000000000579c3 */ /* 0x000ea20000002700 */
[----:B------:R-:W-:Y:S02]  /*2100*/  F2FP.F16.F32.PACK_AB R44, R45, R44 ;  /* 0x0000002c2d2c723e */ /* 0x000fe400000000ff */
[----:B------:R-:W-:Y:S02]  /*2110*/  F2FP.F16.F32.PACK_AB R46, R47, R46 ;  /* 0x0000002e2f2e723e */ /* 0x000fe400000000ff */
[----:B------:R-:W-:-:S02]  /*2120*/  F2FP.F16.F32.PACK_AB R48, R49, R48 ;  /* 0x000000303130723e */ /* 0x000fc400000000ff */
[----:B------:R-:W-:Y:S01]  /*2130*/  F2FP.F16.F32.PACK_AB R50, R51, R50 ;  /* 0x000000323332723e */ /* 0x000fe200000000ff */
[----:B-1----:R-:W-:Y:S01]  /*2140*/  IMAD R25, R165, R12, RZ ;  /* 0x0000000ca5197224 */ /* 0x002fe200078e02ff */
[----:B------:R-:W-:Y:S02]  /*2150*/  F2FP.F16.F32.PACK_AB R52, R53, R52 ;  /* 0x000000343534723e */ /* 0x000fe400000000ff */
[----:B------:R-:W-:Y:S02]  /*2160*/  F2FP.F16.F32.PACK_AB R54, R55, R54 ;  /* 0x000000363736723e */ /* 0x000fe400000000ff */
[----:B------:R-:W-:Y:S02]  /*2170*/  F2FP.F16.F32.PACK_AB R56, R57, R56 ;  /* 0x000000383938723e */ /* 0x000fe400000000ff */
[----:B------:R-:W-:Y:S02]  /*2180*/  F2FP.F16.F32.PACK_AB R58, R59, R58 ;  /* 0x0000003a3b3a723e */ /* 0x000fe400000000ff */
[----:B------:R-:W-:-:S02]  /*2190*/  F2FP.F16.F32.PACK_AB R60, R61, R60 ;  /* 0x0000003c3d3c723e */ /* 0x000fc400000000ff */
[----:B------:R-:W-:Y:S02]  /*21a0*/  F2FP.F16.F32.PACK_AB R62, R63, R62 ;  /* 0x0000003e3f3e723e */ /* 0x000fe400000000ff */
[----:B------:R-:W-:Y:S02]  /*21b0*/  F2FP.F16.F32.PACK_AB R64, R65, R64 ;  /* 0x000000404140723e */ /* 0x000fe400000000ff */
[----:B------:R-:W-:Y:S02]  /*21c0*/  F2FP.F16.F32.PACK_AB R66, R67, R66 ;  /* 0x000000424342723e */ /* 0x000fe400000000ff */
[----:B------:R-:W-:Y:S02]  /*21d0*/  F2FP.F16.F32.PACK_AB R68, R69, R68 ;  /* 0x000000444544723e */ /* 0x000fe400000000ff */
[----:B------:R-:W-:Y:S02]  /*21e0*/  F2FP.F16.F32.PACK_AB R70, R71, R70 ;  /* 0x000000464746723e */ /* 0x000fe400000000ff */
[----:B------:R-:W-:-:S02]  /*21f0*/  F2FP.F16.F32.PACK_AB R72, R73, R72 ;  /* 0x000000484948723e */ /* 0x000fc400000000ff */
[----:B------:R-:W-:Y:S01]  /*2200*/  F2FP.F16.F32.PACK_AB R74, R75, R74 ;  /* 0x0000004a4b4a723e */ /* 0x000fe200000000ff */
[----:B------:R-:W3:Y:S01]  /*2210*/  S2R R73, SR_VIRTUALSMID ;  /* 0x0000000000497919 */ /* 0x000ee20000004300 */
        /* <DEDUP_REMOVED lines=38> */
[----:B------:R-:W-:Y:S01]  /*2480*/  LEA R27, R10, UR7, 0x1 ;  /* 0x000000070a1b7c11 */ /* 0x000fe2000f8e08ff */
[----:B------:R-:W-:Y:S01]  /*2490*/  BAR.SYNC.DEFER_BLOCKING 0x0 ;  /* 0x0000000000007b1d */ /* 0x000fe20000010000 */
[----:B------:R-:W-:Y:S02]  /*24a0*/  LEA R8, R8, UR7, 0x1 ;  /* 0x0000000708087c11 */ /* 0x000fe4000f8e08ff */
[----:B------:R-:W-:-:S02]  /*24b0*/  ISETP.GE.AND P0, PT, R4, R3, PT ;  /* 0x000000030400720c */ /* 0x000fc40003f06270 */
[----:B------:R-:W-:Y:S02]  /*24c0*/  ISETP.NE.AND P1, PT, R6, RZ, PT ;  /* 0x000000ff0600720c */ /* 0x000fe40003f25270 */
[-C--:B------:R-:W-:Y:S02]  /*24d0*/  ISETP.LT.AND P6, PT, R165, R2.reuse, !P0 ;  /* 0x00000002a500720c */ /* 0x080fe400047c1270 */
[-C--:B------:R-:W-:Y:S02]  /*24e0*/  ISETP.LT.AND P5, PT, R163, R2.reuse, !P0 ;  /* 0x00000002a300720c */ /* 0x080fe400047a1270 */
[-C--:B------:R-:W-:Y:S02]  /*24f0*/  ISETP.LT.AND P4, PT, R161, R2.reuse, !P0 ;  /* 0x00000002a100720c */ /* 0x080fe40004781270 */
[-C--:B------:R-:W-:Y:S02]  /*2500*/  ISETP.LT.AND P3, PT, R159, R2.reuse, !P0 ;  /* 0x000000029f00720c */ /* 0x080fe40004761270 */
[----:B------:R-:W-:Y:S01]  /*2510*/  ISETP.LT.AND P2, PT, R157, R2, !P0 ;  /* 0x000000029d00720c */ /* 0x000fe20004741270 */
[----:B------:R-:W-:Y:S04]  /*2520*/  STS [R27+0x800], R24 ;  /* 0x000800181b007388 */ /* 0x000fe80000000800 */
[----:B------:R-:W-:Y:S04]  /*2530*/  STS [R27+0x1880], R26 ;  /* 0x0018801a1b007388 */ /* 0x000fe80000000800 */
[----:B------:R1:W-:Y:S04]  /*2540*/  STS [R27+0x810], R28 ;  /* 0x0008101c1b007388 */ /* 0x0003e80000000800 */
[----:B------:R-:W-:Y:S04]  /*2550*/  STS [R27+0x1890], R30 ;  /* 0x0018901e1b007388 */ /* 0x000fe80000000800 */
[----:B------:R-:W-:Y:S01]  /*2560*/  STS [R27+0x820], R32 ;  /* 0x000820201b007388 */ /* 0x000fe20000000800 */
[----:B-1----:R-:W1:Y:S03]  /*2570*/  LDC.64 R28, c[0x0][0x220] ;  /* 0x00008800ff1c7b82 */ /* 0x002e660000000a00 */
[----:B------:R-:W-:Y:S04]  /*2580*/  STS [R27+0x18a0], R34 ;  /* 0x0018a0221b007388 */ /* 0x000fe80000000800 */
        /* <DEDUP_REMOVED lines=57> */
[----:B------:R4:W-:Y:S01]  /*2920*/  STS [R27+0x1a70], R150 ;  /* 0x001a70961b007388 */ /* 0x0009e20000000800 */
[----:B------:R-:W-:Y:S01]  /*2930*/  BAR.SYNC.DEFER_BLOCKING 0x0 ;  /* 0x0000000000007b1d */ /* 0x000fe20000010000 */
[----:B----4-:R-:W-:-:S02]  /*2940*/  IMAD R27, R12, 0x8, R25 ;  /* 0x000000080c1b7824 */ /* 0x010fc400078e0219 */
[----:B-1----:R-:W-:-:S04]  /*2950*/  IMAD.WIDE R24, R25, 0x2, R28 ;  /* 0x0000000219187825 */ /* 0x002fc800078e021c */
[----:B------:R-:W-:Y:S02]  /*2960*/  IMAD R3, R12, 0x8, R27 ;  /* 0x000000080c037824 */ /* 0x000fe400078e021b */
[----:B------:R-:W-:-:S04]  /*2970*/  IMAD.WIDE R26, R27, 0x2, R28 ;  /* 0x000000021b1a7825 */ /* 0x000fc800078e021c */
[----:B------:R-:W-:-:S04]  /*2980*/  IMAD.WIDE R30, R4, 0x2, R24 ;  /* 0x00000002041e7825 */ /* 0x000fc800078e0218 */
[----:B------:R-:W-:Y:S01]  /*2990*/  IMAD.WIDE R24, R3, 0x2, R28 ;  /* 0x0000000203187825 */ /* 0x000fe200078e021c */
[----:B------:R-:W1:Y:S03]  /*29a0*/  LDS.128 R36, [R8+0x800] ;  /* 0x0008000008247984 */ /* 0x000e660000000c00 */
[----:B------:R-:W-:Y:S01]  /*29b0*/  IMAD R3, R12, 0x8, R3 ;  /* 0x000000080c037824 */ /* 0x000fe200078e0203 */
[----:B------:R-:W4:Y:S01]  /*29c0*/  LDS.128 R40, [R8+0x1880] ;  /* 0x0018800008287984 */ /* 0x000f220000000c00 */
[----:B------:R-:W-:-:S03]  /*29d0*/  IMAD.WIDE R32, R4, 0x2, R26 ;  /* 0x0000000204207825 */ /* 0x000fc600078e021a */
[----:B------:R-:W5:Y:S01]  /*29e0*/  LDS.128 R44, [R8+0x2900] ;  /* 0x00290000082c7984 */ /* 0x000f620000000c00 */
[----:B------:R-:W-:Y:S02]  /*29f0*/  IMAD R27, R12, 0x8, R3 ;  /* 0x000000080c1b7824 */ /* 0x000fe400078e0203 */
[----:B------:R-:W-:Y:S01]  /*2a00*/  IMAD.WIDE R34, R4, 0x2, R24 ;  /* 0x0000000204227825 */ /* 0x000fe200078e0218 */
[----:B------:R-:W2:Y:S03]  /*2a10*/  LDS.128 R48, [R8+0x3980] ;  /* 0x0039800008307984 */ /* 0x000ea60000000c00 */
[----:B------:R-:W-:Y:S01]  /*2a20*/  IMAD.WIDE R24, R3, 0x2, R28 ;  /* 0x0000000203187825 */ /* 0x000fe200078e021c */
[----:B------:R-:W2:Y:S03]  /*2a30*/  LDS.128 R52, [R8+0x4a00] ;  /* 0x004a000008347984 */ /* 0x000ea60000000c00 */
[----:B------:R-:W-:Y:S01]  /*2a40*/  IMAD R3, R12, 0x8, R27 ;  /* 0x000000080c037824 */ /* 0x000fe200078e021b */
[----:B------:R-:W2:Y:S01]  /*2a50*/  LDS.128 R56, [R8+0x5a80] ;  /* 0x005a800008387984 */ /* 0x000ea20000000c00 */
[----:B------:R-:W-:-:S03]  /*2a60*/  IMAD.WIDE R26, R27, 0x2, R28 ;  /* 0x000000021b1a7825 */ /* 0x000fc600078e021c */
[----:B------:R-:W2:Y:S01]  /*2a70*/  LDS.128 R60, [R8+0x6b00] ;  /* 0x006b0000083c7984 */ /* 0x000ea20000000c00 */
[----:B------:R-:W-:-:S03]  /*2a80*/  IMAD.WIDE R26, R4, 0x2, R26 ;  /* 0x00000002041a7825 */ /* 0x000fc600078e021a */
[----:B------:R-:W3:Y:S04]  /*2a90*/  LDS.128 R64, [R8+0x7b80] ;  /* 0x007b800008407984 */ /* 0x000ee80000000c00 */
[----:B------:R-:W3:Y:S04]  /*2aa0*/  LDS.128 R68, [R8+0x8c00] ;  /* 0x008c000008447984 */ /* 0x000ee80000000c00 */
[----:B-1----:R1:W-:Y:S01]  /*2ab0*/  @P6 STG.E.128 desc[UR20][R30.64], R36 ;  /* 0x000000241e006986 */ /* 0x0023e2000c101d14 */
[----:B------:R-:W-:-:S03]  /*2ac0*/  ISETP.LT.AND P6, PT, R155, R2, !P0 ;  /* 0x000000029b00720c */ /* 0x000fc600047c1270 */
[----:B----4-:R-:W-:Y:S01]  /*2ad0*/  @P5 STG.E.128 desc[UR20][R32.64], R40 ;  /* 0x0000002820005986 */ /* 0x010fe2000c101d14 */
[----:B------:R-:W-:-:S03]  /*2ae0*/  ISETP.LT.AND P5, PT, R153, R2, !P0 ;  /* 0x000000029900720c */ /* 0x000fc600047a1270 */
[----:B-----5:R-:W-:Y:S01]  /*2af0*/  @P4 STG.E.128 desc[UR20][R34.64], R44 ;  /* 0x0000002c22004986 */ /* 0x020fe2000c101d14 */
[----:B------:R-:W-:-:S03]  /*2b00*/  ISETP.LT.AND P4, PT, R23, R2, !P0 ;  /* 0x000000021700720c */ /* 0x000fc60004781270 */
[----:B------:R-:W4:Y:S04]  /*2b10*/  LDS.128 R32, [R8+0x9c80] ;  /* 0x009c800008207984 */ /* 0x000f280000000c00 */
[----:B------:R-:W-:Y:S01]  /*2b20*/  LDS.128 R40, [R8+0xce00] ;  /* 0x00ce000008287984 */ /* 0x000fe20000000c00 */
[----:B-1----:R-:W-:-:S03]  /*2b30*/  IMAD.WIDE R30, R4, 0x2, R24 ;  /* 0x00000002041e7825 */ /* 0x002fc600078e0218 */
[----:B------:R-:W-:Y:S01]  /*2b40*/  LDS.128 R44, [R8+0xde80] ;  /* 0x00de8000082c7984 */ /* 0x000fe20000000c00 */
[----:B------:R-:W-:-:S03]  /*2b50*/  IMAD.WIDE R24, R3, 0x2, R28 ;  /* 0x0000000203187825 */ /* 0x000fc600078e021c */
[----:B--2---:R1:W-:Y:S01]  /*2b60*/  @P3 STG.E.128 desc[UR20][R30.64], R48 ;  /* 0x000000301e003986 */ /* 0x0043e2000c101d14 */
[-C--:B------:R-:W-:Y:S01]  /*2b70*/  ISETP.LT.AND P3, PT, R21, R2.reuse, !P0 ;  /* 0x000000021500720c */ /* 0x080fe20004761270 */
[----:B------:R-:W-:Y:S02]  /*2b80*/  IMAD R37, R12, 0x8, R3 ;  /* 0x000000080c257824 */ /* 0x000fe400078e0203 */
[----:B------:R-:W-:Y:S01]  /*2b90*/  @P2 STG.E.128 desc[UR20][R26.64], R52 ;  /* 0x000000341a002986 */ /* 0x000fe2000c101d14 */
[----:B------:R-:W-:Y:S01]  /*2ba0*/  ISETP.LT.AND P2, PT, R15, R2, !P0 ;  /* 0x000000020f00720c */ /* 0x000fe20004741270 */
[----:B------:R-:W-:Y:S02]  /*2bb0*/  IMAD.WIDE R24, R4, 0x2, R24 ;  /* 0x0000000204187825 */ /* 0x000fe400078e0218 */
[----:B------:R-:W-:Y:S02]  /*2bc0*/  LDS.128 R48, [R8+0xef00] ;  /* 0x00ef000008307984 */ /* 0x000fe40000000c00 */
[----:B------:R-:W-:-:S02]  /*2bd0*/  IMAD R15, R12, 0x8, R37 ;  /* 0x000000080c0f7824 */ /* 0x000fc400078e0225 */
[----:B------:R-:W-:Y:S01]  /*2be0*/  IMAD.WIDE R22, R37, 0x2, R28 ;  /* 0x0000000225167825 */ /* 0x000fe200078e021c */
[----:B------:R-:W-:Y:S01]  /*2bf0*/  @P6 STG.E.128 desc[UR20][R24.64], R56 ;  /* 0x0000003818006986 */ /* 0x000fe2000c101d14 */
[----:B------:R-:W-:Y:S02]  /*2c00*/  ISETP.LT.AND P6, PT, R17, R2, !P0 ;  /* 0x000000021100720c */ /* 0x000fe400047c1270 */
[----:B------:R-:W-:Y:S01]  /*2c10*/  IMAD R3, R12, 0x8, R15 ;  /* 0x000000080c037824 */ /* 0x000fe200078e020f */
[----:B------:R-:W2:Y:S01]  /*2c20*/  LDS.128 R24, [R8+0xad00] ;  /* 0x00ad000008187984 */ /* 0x000ea20000000c00 */
[----:B------:R-:W-:Y:S01]  /*2c30*/  IMAD.WIDE R14, R15, 0x2, R28 ;  /* 0x000000020f0e7825 */ /* 0x000fe200078e021c */
[----:B-1----:R-:W5:Y:S01]  /*2c40*/  LDC R31, c[0x0][0xc] ;  /* 0x00000300ff1f7b82 */ /* 0x002f620000000800 */
[----:B------:R-:W-:Y:S01]  /*2c50*/  ULDC UR6, c[0x0][0x10] ;  /* 0x0000040000067ab9 */ /* 0x000fe20000000800 */
[----:B------:R-:W2:Y:S01]  /*2c60*/  LDS.128 R36, [R8+0xbd80] ;  /* 0x00bd800008247984 */ /* 0x000ea20000000c00 */
[----:B------:R-:W-:Y:S01]  /*2c70*/  IMAD.WIDE R22, R4, 0x2, R22 ;  /* 0x0000000204167825 */ /* 0x000fe200078e0216 */
[----:B------:R-:W-:-:S02]  /*2c80*/  UIMAD UR4, UR5, UR6, UR4 ;  /* 0x00000006050472a4 */ /* 0x000fc4000f8e0204 */
[----:B------:R-:W2:Y:S01]  /*2c90*/  LDS.128 R52, [R8+0xff80] ;  /* 0x00ff800008347984 */ /* 0x000ea20000000c00 */
[----:B------:R-:W-:-:S03]  /*2ca0*/  IMAD.WIDE R16, R4, 0x2, R14 ;  /* 0x0000000204107825 */ /* 0x000fc600078e020e */
[----:B------:R1:W-:Y:S01]  /*2cb0*/  @P5 STG.E.128 desc[UR20][R22.64], R60 ;  /* 0x0000003c16005986 */ /* 0x0003e2000c101d14 */
[C---:B------:R-:W-:Y:S01]  /*2cc0*/  IMAD R21, R12.reuse, 0x8, R3 ;  /* 0x000000080c157824 */ /* 0x040fe200078e0203 */
[-C--:B------:R-:W-:Y:S01]  /*2cd0*/  ISETP.LT.AND P5, PT, R19, R2.reuse, !P0 ;  /* 0x000000021300720c */ /* 0x080fe200047a1270 */
[----:B------:R-:W-:Y:S01]  /*2ce0*/  IMAD.WIDE R14, R3, 0x2, R28 ;  /* 0x00000002030e7825 */ /* 0x000fe200078e021c */
[----:B---3--:R3:W-:Y:S01]  /*2cf0*/  @P4 STG.E.128 desc[UR20][R16.64], R64 ;  /* 0x0000004010004986 */ /* 0x0087e2000c101d14 */
[----:B------:R-:W-:Y:S02]  /*2d00*/  ISETP.LT.AND P4, PT, R13, R2, !P0 ;  /* 0x000000020d00720c */ /* 0x000fe40004781270 */
[----:B------:R-:W-:Y:S02]  /*2d10*/  IMAD R3, R12, 0x8, R21 ;  /* 0x000000080c037824 */ /* 0x000fe400078e0215 */
[----:B------:R-:W-:-:S04]  /*2d20*/  IMAD.WIDE R18, R4, 0x2, R14 ;  /* 0x0000000204127825 */ /* 0x000fc800078e020e */
[----:B------:R-:W-:Y:S01]  /*2d30*/  IMAD.WIDE R14, R21, 0x2, R28 ;  /* 0x00000002150e7825 */ /* 0x000fe200078e021c */
[----:B------:R2:W-:Y:S01]  /*2d40*/  @P3 STG.E.128 desc[UR20][R18.64], R68 ;  /* 0x0000004412003986 */ /* 0x0005e2000c101d14 */
[----:B------:R-:W-:Y:S02]  /*2d50*/  ISETP.LT.AND P3, PT, R11, R2, !P0 ;  /* 0x000000020b00720c */ /* 0x000fe40004761270 */
[----:B------:R-:W-:Y:S01]  /*2d60*/  IMAD R21, R12, 0x8, R3 ;  /* 0x000000080c157824 */ /* 0x000fe200078e0203 */
[----:B------:R-:W5:Y:S01]  /*2d70*/  LDC.64 R10, c[0x0][0x240] ;  /* 0x00009000ff0a7b82 */ /* 0x000f620000000a00 */
[----:B------:R-:W-:-:S04]  /*2d80*/  IMAD.WIDE R14, R4, 0x2, R14 ;  /* 0x00000002040e7825 */ /* 0x000fc800078e020e */
[----:B------:R-:W-:Y:S01]  /*2d90*/  IMAD R13, R12, 0x8, R21 ;  /* 0x000000080c0d7824 */ /* 0x000fe200078e0215 */
[----:B----4-:R4:W-:Y:S01]  /*2da0*/  @P2 STG.E.128 desc[UR20][R14.64], R32 ;  /* 0x000000200e002986 */ /* 0x0109e2000c101d14 */
[-C--:B------:R-:W-:Y:S01]  /*2db0*/  ISETP.LT.AND P2, PT, R7, R2.reuse, !P0 ;  /* 0x000000020700720c */ /* 0x080fe20004741270 */
[----:B------:R-:W-:Y:S01]  /*2dc0*/  IMAD.WIDE R6, R21, 0x2, R28 ;  /* 0x0000000215067825 */ /* 0x000fe200078e021c */
[----:B------:R-:W-:-:S03]  /*2dd0*/  ISETP.LT.AND P0, PT, R9, R2, !P0 ;  /* 0x000000020900720c */ /* 0x000fc60004701270 */
[----:B-1----:R-:W-:Y:S02]  /*2de0*/  IMAD R23, R12, 0x8, R13 ;  /* 0x000000080c177824 */ /* 0x002fe400078e020d */
[----:B------:R-:W-:-:S04]  /*2df0*/  IMAD.WIDE R2, R3, 0x2, R28 ;  /* 0x0000000203027825 */ /* 0x000fc800078e021c */
[----:B---3--:R-:W-:Y:S02]  /*2e00*/  IMAD R17, R12, 0x8, R23 ;  /* 0x000000080c117824 */ /* 0x008fe400078e0217 */
[----:B------:R-:W-:-:S04]  /*2e10*/  IMAD.WIDE R8, R13, 0x2, R28 ;  /* 0x000000020d087825 */ /* 0x000fc800078e021c */
[----:B--2---:R-:W-:Y:S02]  /*2e20*/  IMAD R19, R12, 0x8, R17 ;  /* 0x000000080c137824 */ /* 0x004fe400078e0211 */
[----:B------:R-:W-:-:S04]  /*2e30*/  IMAD.WIDE R12, R23, 0x2, R28 ;  /* 0x00000002170c7825 */ /* 0x000fc800078e021c */
[----:B----4-:R-:W-:-:S04]  /*2e40*/  IMAD.WIDE R14, R17, 0x2, R28 ;  /* 0x00000002110e7825 */ /* 0x010fc800078e021c */
[----:B------:R-:W-:-:S04]  /*2e50*/  IMAD.WIDE R16, R19, 0x2, R28 ;  /* 0x0000000213107825 */ /* 0x000fc800078e021c */
[----:B------:R-:W-:-:S04]  /*2e60*/  IMAD.WIDE R18, R4, 0x2, R2 ;  /* 0x0000000204127825 */ /* 0x000fc800078e0202 */
[C---:B------:R-:W-:Y:S01]  /*2e70*/  IMAD.WIDE R6, R4.reuse, 0x2, R6 ;  /* 0x0000000204067825 */ /* 0x040fe200078e0206 */
[----:B------:R1:W-:Y:S03]  /*2e80*/  @P6 STG.E.128 desc[UR20][R18.64], R24 ;  /* 0x0000001812006986 */ /* 0x0003e6000c101d14 */
[C---:B------:R-:W-:Y:S01]  /*2e90*/  IMAD.WIDE R8, R4.reuse, 0x2, R8 ;  /* 0x0000000204087825 */ /* 0x040fe200078e0208 */
[----:B------:R1:W-:Y:S03]  /*2ea0*/  @P5 STG.E.128 desc[UR20][R6.64], R36 ;  /* 0x0000002406005986 */ /* 0x0003e6000c101d14 */
[C---:B------:R-:W-:Y:S01]  /*2eb0*/  IMAD.WIDE R12, R4.reuse, 0x2, R12 ;  /* 0x00000002040c7825 */ /* 0x040fe200078e020c */
[----:B------:R1:W-:Y:S03]  /*2ec0*/  @P4 STG.E.128 desc[UR20][R8.64], R40 ;  /* 0x0000002808004986 */ /* 0x0003e6000c101d14 */
[C---:B------:R-:W-:Y:S01]  /*2ed0*/  IMAD.WIDE R14, R4.reuse, 0x2, R14 ;  /* 0x00000002040e7825 */ /* 0x040fe200078e020e */
[----:B------:R1:W-:Y:S03]  /*2ee0*/  @P3 STG.E.128 desc[UR20][R12.64], R44 ;  /* 0x0000002c0c003986 */ /* 0x0003e6000c101d14 */
[----:B------:R-:W-:Y:S01]  /*2ef0*/  IMAD.WIDE R16, R4, 0x2, R16 ;  /* 0x0000000204107825 */ /* 0x000fe200078e0210 */
[----:B------:R1:W-:Y:S03]  /*2f00*/  @P2 STG.E.128 desc[UR20][R14.64], R48 ;  /* 0x000000300e002986 */ /* 0x0003e6000c101d14 */
[----:B-----5:R-:W-:Y:S01]  /*2f10*/  IMAD R31, R31, UR4, R0 ;  /* 0x000000041f1f7c24 */ /* 0x020fe2000f8e0200 */
[----:B------:R1:W-:Y:S03]  /*2f20*/  @P0 STG.E.128 desc[UR20][R16.64], R52 ;  /* 0x0000003410000986 */ /* 0x0003e6000c101d14 */
[----:B------:R-:W-:-:S05]  /*2f30*/  IMAD R0, R31, 0x212, RZ ;  /* 0x000002121f007824 */ /* 0x000fca00078e02ff */
[----:B------:R-:W-:Y:S01]  /*2f40*/  IADD3 R3, R5, 0x2, R0 ;  /* 0x0000000205037810 */ /* 0x000fe20007ffe000 */
[----:B------:R-:W-:-:S04]  /*2f50*/  IMAD.MOV.U32 R5, RZ, RZ, 0x10 ;  /* 0x00000010ff057424 */ /* 0x000fc800078e00ff */
[----:B------:R-:W-:Y:S01]  /*2f60*/  IMAD.WIDE R2, R3, 0x4, R10 ;  /* 0x0000000403027825 */ /* 0x000fe200078e020a */
[----:B------:R-:W-:Y:S06]  /*2f70*/  BAR.SYNC.DEFER_BLOCKING 0x0 ;  /* 0x0000000000007b1d */ /* 0x000fec0000010000 */
[----:B------:R1:W-:Y:S04]  /*2f80*/  STG.E desc[UR20][R2.64], R73 ;  /* 0x0000004902007986 */ /* 0x0003e8000c101914 */
[----:B------:R1:W-:Y:S01]  /*2f90*/  STG.E desc[UR20][R2.64+0x4], R5 ;  /* 0x0000040502007986 */ /* 0x0003e2000c101914 */
[----:B------:R-:W-:Y:S05]  /*2fa0*/  @P1 EXIT ;  /* 0x000000000000194d */ /* 0x000fea0003800000 */
[----:B-1----:R-:W1:Y:S01]  /*2fb0*/  LDS.128 R12, [UR7] ;  /* 0x00000007ff0c7984 */ /* 0x002e620008000c00 */
[C---:B------:R-:W-:Y:S01]  /*2fc0*/  VIADD R5, R0.reuse, 0xfffffffe ;  /* 0xfffffffe00057836 */ /* 0x040fe20000000000 */
[C---:B------:R-:W-:Y:S01]  /*2fd0*/  IADD3.X R9, R0.reuse, 0x14, RZ, PT, PT ;  /* 0x0000001400097810 */ /* 0x040fe20003fee4ff */
[C---:B------:R-:W-:Y:S01]  /*2fe0*/  VIADD R21, R0.reuse, 0x4 ;  /* 0x0000000400157836 */ /* 0x040fe20000000000 */
[----:B------:R-:W2:Y:S01]  /*2ff0*/  LDS.128 R16, [UR7+0x10] ;  /* 0x00001007ff107984 */ /* 0x000ea20008000c00 */
[----:B------:R-:W-:Y:S02]  /*3000*/  VIADD R5, R5, 0x14 ;  /* 0x0000001405057836 */ /* 0x000fe40000000000 */
[C---:B------:R-:W-:Y:S01]  /*3010*/  VIADD R23, R0.reuse, 0x6 ;  /* 0x0000000600177836 */ /* 0x040fe20000000000 */
[----:B------:R-:W3:Y:S01]  /*3020*/  LDS.128 R24, [UR7+0x20] ;  /* 0x00002007ff187984 */ /* 0x000ee20008000c00 */
[----:B------:R-:W-:Y:S01]  /*3030*/  IMAD.MOV.U32 R33, RZ, RZ, -0x21524111 ;  /* 0xdeadbeefff217424 */ /* 0x000fe200078e00ff */
[----:B------:R-:W-:Y:S01]  /*3040*/  UIADD3 UR7, UR7, 0x34, URZ ;  /* 0x0000003407077890 */ /* 0x000fe2000fffe03f */
[----:B------:R-:W-:-:S04]  /*3050*/  IMAD.WIDE R2, R0, 0x4, R10 ;  /* 0x0000000400027825 */ /* 0x000fc800078e020a */
[C---:B------:R-:W-:Y:S01]  /*3060*/  VIADD R7, R0.reuse, 0x14 ;  /* 0x0000001400077836 */ /* 0x040fe20000000000 */
[----:B------:R-:W-:Y:S01]  /*3070*/  STG.E desc[UR20][R2.64], R33 ;  /* 0x0000002102007986 */ /* 0x000fe2000c101914 */
[----:B------:R-:W-:Y:S02]  /*3080*/  VIADD R29, R0, 0x8 ;  /* 0x00000008001d7836 */ /* 0x000fe40000000000 */
[----:B------:R-:W-:Y:S01]  /*3090*/  IMAD.WIDE R4, R5, 0x4, R10 ;  /* 0x0000000405047825 */ /* 0x000fe200078e020a */
[----:B------:R4:W-:Y:S03]  /*30a0*/  STG.E desc[UR20][R2.64+0x4], R31 ;  /* 0x0000041f02007986 */ /* 0x0009e6000c101914 */
[----:B------:R-:W-:Y:S02]  /*30b0*/  VIADD R21, R21, 0x14 ;  /* 0x0000001415157836 */ /* 0x000fe40000000000 */
[----:B------:R-:W-:-:S02]  /*30c0*/  VIADD R23, R23, 0x14 ;  /* 0x0000001417177836 */ /* 0x000fc40000000000 */
[----:B------:R-:W-:-:S04]  /*30d0*/  IMAD.WIDE R6, R7, 0x4, R10 ;  /* 0x0000000407067825 */ /* 0x000fc800078e020a */
[----:B------:R-:W-:Y:S02]  /*30e0*/  VIADD R29, R29, 0x14 ;  /* 0x000000141d1d7836 */ /* 0x000fe40000000000 */
[----:B------:R-:W-:-:S04]  /*30f0*/  IMAD.WIDE R8, R9, 0x4, R10 ;  /* 0x0000000409087825 */ /* 0x000fc800078e020a */
[--C-:B----4-:R-:W-:Y:S01]  /*3100*/  IMAD.WIDE R2, R21, 0x4, R10.reuse ;  /* 0x0000000415027825 */ /* 0x110fe200078e020a */
[----:B-1----:R-:W-:Y:S03]  /*3110*/  STG.E desc[UR20][R4.64], R12 ;  /* 0x0000000c04007986 */ /* 0x002fe6000c101914 */
[----:B------:R-:W-:Y:S02]  /*3120*/  IMAD.MOV.U32 R41, RZ, RZ, 0xa ;  /* 0x0000000aff297424 */ /* 0x000fe400078e00ff */
[----:B------:R-:W-:Y:S01]  /*3130*/  IMAD.MOV.U32 R40, RZ, RZ, RZ ;  /* 0x000000ffff287224 */ /* 0x000fe200078e00ff */
[----:B------:R1:W-:Y:S04]  /*3140*/  STG.E desc[UR20][R4.64+0x4], R13 ;  /* 0x0000040d04007986 */ /* 0x0003e8000c101914 */
[----:B------:R4:W-:Y:S04]  /*3150*/  STG.E desc[UR20][R6.64], R14 ;  /* 0x0000000e06007986 */ /* 0x0009e8000c101914 */
[----:B------:R4:W-:Y:S01]  /*3160*/  STG.E desc[UR20][R6.64+0x4], R15 ;  /* 0x0000040f06007986 */ /* 0x0009e2000c101914 */
[----:B-1----:R-:W-:-:S03]  /*3170*/  IMAD.WIDE R4, R23, 0x4, R10 ;  /* 0x0000000417047825 */ /* 0x002fc600078e020a */
[----:B--2---:R4:W-:Y:S01]  /*3180*/  STG.E desc[UR20][R8.64], R16 ;  /* 0x0000001008007986 */ /* 0x0049e2000c101914 */
[----:B------:R-:W-:-:S03]  /*3190*/  IMAD.WIDE R12, R29, 0x4, R10 ;  /* 0x000000041d0c7825 */ /* 0x000fc600078e020a */
[----:B------:R4:W-:Y:S04]  /*31a0*/  STG.E desc[UR20][R8.64+0x4], R17 ;  /* 0x0000041108007986 */ /* 0x0009e8000c101914 */
[----:B------:R4:W-:Y:S04]  /*31b0*/  STG.E desc[UR20][R2.64], R18 ;  /* 0x0000001202007986 */ /* 0x0009e8000c101914 */
[----:B------:R4:W-:Y:S04]  /*31c0*/  STG.E desc[UR20][R2.64+0x4], R19 ;  /* 0x0000041302007986 */ /* 0x0009e8000c101914 */
[----:B---3--:R4:W-:Y:S04]  /*31d0*/  STG.E desc[UR20][R4.64], R24 ;  /* 0x0000001804007986 */ /* 0x0089e8000c101914 */
[----:B------:R4:W-:Y:S04]  /*31e0*/  STG.E desc[UR20][R4.64+0x4], R25 ;  /* 0x0000041904007986 */ /* 0x0009e8000c101914 */
[----:B------:R4:W-:Y:S04]  /*31f0*/  STG.E desc[UR20][R12.64], R26 ;  /* 0x0000001a0c007986 */ /* 0x0009e8000c101914 */
[----:B------:R4:W-:Y:S02]  /*3200*/  STG.E desc[UR20][R12.64+0x4], R27 ;  /* 0x0000041b0c007986 */ /* 0x0009e4000c101914 */
.L_x_2:
[----:B---34-:R-:W1:Y:S01]  /*3210*/  LDS.64 R12, [UR7+-0x4] ;  /* 0xfffffc07ff0c7984 */ /* 0x018e620008000a00 */
[C-C-:B------:R-:W-:Y:S02]  /*3220*/  IADD3 R5, R0.reuse, 0x2, R41.reuse ;  /* 0x0000000200057810 */ /* 0x140fe40007ffe029 */
[C-C-:B------:R-:W-:Y:S01]  /*3230*/  IADD3 R3, R0.reuse, 0x14, R41.reuse ;  /* 0x0000001400037810 */ /* 0x140fe20007ffe029 */
[----:B------:R-:W2:Y:S01]  /*3240*/  LDS.64 R14, [UR7+0x4] ;  /* 0x00000407ff0e7984 */ /* 0x000ea20008000a00 */
[C-C-:B------:R-:W-:Y:S01]  /*3250*/  IADD3 R23, R0.reuse, 0x8, R41.reuse ;  /* 0x0000000800177810 */ /* 0x140fe20007ffe029 */
[----:B------:R-:W-:Y:S01]  /*3260*/  VIADD R5, R5, 0x14 ;  /* 0x0000001405057836 */ /* 0x000fe20000000000 */
[C---:B------:R-:W-:Y:S01]  /*3270*/  IADD3 R7, R0.reuse, 0x4, R41 ;  /* 0x0000000400077810 */ /* 0x040fe20007ffe029 */
[----:B------:R-:W3:Y:S01]  /*3280*/  LDS.64 R16, [UR7+0xc] ;  /* 0x00000c07ff107984 */ /* 0x000ee20008000a00 */
[----:B------:R-:W-:Y:S01]  /*3290*/  IMAD.WIDE R2, R3, 0x4, R10 ;  /* 0x0000000403027825 */ /* 0x000fe200078e020a */
[----:B------:R-:W-:-:S02]  /*32a0*/  IADD3 R9, R0, 0x6, R41 ;  /* 0x0000000600097810 */ /* 0x000fc40007ffe029 */
[----:B------:R-:W4:Y:S01]  /*32b0*/  LDS.64 R18, [UR7+0x14] ;  /* 0x00001407ff127984 */ /* 0x000f220008000a00 */
[----:B------:R-:W-:-:S03]  /*32c0*/  IMAD.WIDE R4, R5, 0x4, R10 ;  /* 0x0000000405047825 */ /* 0x000fc600078e020a */
[----:B------:R-:W5:Y:S01]  /*32d0*/  LDS.64 R20, [UR7+0x1c] ;  /* 0x00001c07ff147984 */ /* 0x000f620008000a00 */
[----:B------:R-:W-:Y:S02]  /*32e0*/  VIADD R23, R23, 0x14 ;  /* 0x0000001417177836 */ /* 0x000fe40000000000 */
[----:B------:R-:W-:Y:S01]  /*32f0*/  VIADD R7, R7, 0x14 ;  /* 0x0000001407077836 */ /* 0x000fe20000000000 */
[----:B------:R-:W3:Y:S01]  /*3300*/  LDS.64 R24, [UR7+0x24] ;  /* 0x00002407ff187984 */ /* 0x000ee20008000a00 */
[----:B------:R-:W-:Y:S02]  /*3310*/  VIADD R9, R9, 0x14 ;  /* 0x0000001409097836 */ /* 0x000fe40000000000 */
[--C-:B------:R-:W-:Y:S01]  /*3320*/  IMAD.WIDE R6, R7, 0x4, R10.reuse ;  /* 0x0000000407067825 */ /* 0x100fe200078e020a */
[----:B------:R-:W3:Y:S03]  /*3330*/  LDS.64 R26, [UR7+0x2c] ;  /* 0x00002c07ff1a7984 */ /* 0x000ee60008000a00 */
[----:B------:R-:W-:Y:S01]  /*3340*/  IMAD.WIDE R8, R9, 0x4, R10 ;  /* 0x0000000409087825 */ /* 0x000fe200078e020a */
[----:B------:R-:W4:Y:S04]  /*3350*/  LDS.64 R28, [UR7+0x34] ;  /* 0x00003407ff1c7984 */ /* 0x000f280008000a00 */
[----:B------:R-:W4:Y:S04]  /*3360*/  LDS.64 R30, [UR7+0x3c] ;  /* 0x00003c07ff1e7984 */ /* 0x000f280008000a00 */
[----:B------:R-:W4:Y:S04]  /*3370*/  LDS.64 R32, [UR7+0x44] ;  /* 0x00004407ff207984 */ /* 0x000f280008000a00 */
[----:B-1----:R1:W-:Y:S04]  /*3380*/  STG.E desc[UR20][R2.64], R12 ;  /* 0x0000000c02007986 */ /* 0x0023e8000c101914 */
[----:B------:R5:W-:Y:S04]  /*3390*/  STG.E desc[UR20][R2.64+0x4], R13 ;  /* 0x0000040d02007986 */ /* 0x000be8000c101914 */
[----:B--2---:R-:W-:Y:S04]  /*33a0*/  STG.E desc[UR20][R4.64], R14 ;  /* 0x0000000e04007986 */ /* 0x004fe8000c101914 */
[----:B------:R2:W-:Y:S01]  /*33b0*/  STG.E desc[UR20][R4.64+0x4], R15 ;  /* 0x0000040f04007986 */ /* 0x0005e2000c101914 */
[----:B-1----:R-:W-:-:S03]  /*33c0*/  IADD3 R12, R0, 0xa, R41 ;  /* 0x0000000a000c7810 */ /* 0x002fc60007ffe029 */
[----:B------:R-:W1:Y:S01]  /*33d0*/  LDS.64 R14, [UR7+0x4c] ;  /* 0x00004c07ff0e7984 */ /* 0x000e620008000a00 */
[----:B-----5:R-:W-:Y:S01]  /*33e0*/  IMAD.WIDE R2, R23, 0x4, R10 ;  /* 0x0000000417027825 */ /* 0x020fe200078e020a */
[C-C-:B------:R-:W-:Y:S02]  /*33f0*/  IADD3 R13, R0.reuse, 0x12, R41.reuse ;  /* 0x00000012000d7810 */ /* 0x140fe40007ffe029 */
[----:B------:R-:W5:Y:S03]  /*3400*/  LDS.64 R22, [UR7+0x54] ;  /* 0x00005407ff167984 */ /* 0x000f660008000a00 */
[----:B------:R-:W-:Y:S01]  /*3410*/  VIADD R13, R13, 0x14 ;  /* 0x000000140d0d7836 */ /* 0x000fe20000000000 */
[--C-:B--2---:R-:W-:Y:S01]  /*3420*/  IADD3 R4, R0, 0xc, R41.reuse ;  /* 0x0000000c00047810 */ /* 0x104fe20007ffe029 */
[----:B---3--:R-:W-:Y:S01]  /*3430*/  STG.E desc[UR20][R6.64], R16 ;  /* 0x0000001006007986 */ /* 0x008fe2000c101914 */
[----:B------:R-:W-:Y:S01]  /*3440*/  VIADD R5, R12, 0x14 ;  /* 0x000000140c057836 */ /* 0x000fe20000000000 */
[----:B------:R-:W-:-:S02]  /*3450*/  IADD3 R12, R0, 0x10, R41 ;  /* 0x00000010000c7810 */ /* 0x000fc40007ffe029 */
[----:B------:R2:W-:Y:S04]  /*3460*/  STG.E desc[UR20][R6.64+0x4], R17 ;  /* 0x0000041106007986 */ /* 0x0005e8000c101914 */
[----:B------:R-:W3:Y:S04]  /*3470*/  LDS.64 R16, [UR7+0x5c] ;  /* 0x00005c07ff107984 */ /* 0x000ee80008000a00 */
[----:B----4-:R-:W-:Y:S01]  /*3480*/  STG.E desc[UR20][R8.64], R18 ;  /* 0x0000001208007986 */ /* 0x010fe2000c101914 */
[----:B--2---:R-:W-:Y:S01]  /*3490*/  IADD3 R6, R0, 0xe, R41 ;  /* 0x0000000e00067810 */ /* 0x004fe20007ffe029 */
[----:B------:R-:W-:-:S02]  /*34a0*/  VIADD R7, R4, 0x14 ;  /* 0x0000001404077836 */ /* 0x000fc40000000000 */
[----:B------:R2:W-:Y:S01]  /*34b0*/  STG.E desc[UR20][R8.64+0x4], R19 ;  /* 0x0000041308007986 */ /* 0x0005e2000c101914 */
[----:B------:R-:W-:-:S03]  /*34c0*/  IMAD.WIDE R4, R5, 0x4, R10 ;  /* 0x0000000405047825 */ /* 0x000fc600078e020a */
[----:B------:R-:W4:Y:S04]  /*34d0*/  LDS.64 R18, [UR7+0x64] ;  /* 0x00006407ff127984 */ /* 0x000f280008000a00 */
[----:B------:R-:W-:Y:S01]  /*34e0*/  STG.E desc[UR20][R2.64], R20 ;  /* 0x0000001402007986 */ /* 0x000fe2000c101914 */
[----:B--2---:R-:W-:-:S03]  /*34f0*/  VIADD R9, R6, 0x14 ;  /* 0x0000001406097836 */ /* 0x004fc60000000000 */
[----:B------:R2:W-:Y:S01]  /*3500*/  STG.E desc[UR20][R2.64+0x4], R21 ;  /* 0x0000041502007986 */ /* 0x0005e2000c101914 */
[----:B------:R-:W-:-:S03]  /*3510*/  IMAD.WIDE R6, R7, 0x4, R10 ;  /* 0x0000000407067825 */ /* 0x000fc600078e020a */
[----:B------:R-:W-:Y:S01]  /*3520*/  STG.E desc[UR20][R4.64], R24 ;  /* 0x0000001804007986 */ /* 0x000fe2000c101914 */
[----:B------:R-:W-:-:S03]  /*3530*/  IMAD.WIDE R8, R9, 0x4, R10 ;  /* 0x0000000409087825 */ /* 0x000fc600078e020a */
[----:B------:R1:W-:Y:S01]  /*3540*/  STG.E desc[UR20][R4.64+0x4], R25 ;  /* 0x0000041904007986 */ /* 0x0003e2000c101914 */
[----:B--2---:R-:W-:-:S03]  /*3550*/  VIADD R3, R12, 0x14 ;  /* 0x000000140c037836 */ /* 0x004fc60000000000 */
[----:B------:R-:W2:Y:S01]  /*3560*/  LDS.64 R20, [UR7+0x6c] ;  /* 0x00006c07ff147984 */ /* 0x000ea20008000a00 */
[C---:B------:R-:W-:Y:S01]  /*3570*/  IADD3 R12, R0.reuse, 0x14, R41 ;  /* 0x00000014000c7810 */ /* 0x040fe20007ffe029 */
[--C-:B------:R-:W-:Y:S02]  /*3580*/  IMAD.WIDE R2, R3, 0x4, R10.reuse ;  /* 0x0000000403027825 */ /* 0x100fe400078e020a */
[----:B------:R-:W-:Y:S02]  /*3590*/  STG.E desc[UR20][R6.64], R26 ;  /* 0x0000001a06007986 */ /* 0x000fe4000c101914 */
[----:B-1----:R-:W-:Y:S02]  /*35a0*/  IMAD.WIDE R4, R13, 0x4, R10 ;  /* 0x000000040d047825 */ /* 0x002fe400078e020a */
[----:B------:R1:W-:Y:S01]  /*35b0*/  STG.E desc[UR20][R6.64+0x4], R27 ;  /* 0x0000041b06007986 */ /* 0x0003e2000c101914 */
[----:B------:R-:W-:-:S03]  /*35c0*/  IADD3 R13, R0, 0x18, R41 ;  /* 0x00000018000d7810 */ /* 0x000fc60007ffe029 */
[----:B------:R-:W2:Y:S02]  /*35d0*/  LDS.64 R24, [UR7+0x74] ;  /* 0x00007407ff187984 */ /* 0x000ea40008000a00 */
[----:B------:R-:W-:Y:S02]  /*35e0*/  VIADD R13, R13, 0x14 ;  /* 0x000000140d0d7836 */ /* 0x000fe40000000000 */
[----:B------:R-:W2:Y:S01]  /*35f0*/  LDS.64 R26, [UR7+0x7c] ;  /* 0x00007c07ff1a7984 */ /* 0x000ea20008000a00 */
[----:B-1----:R-:W-:-:S03]  /*3600*/  IADD3 R6, R0, 0x16, R41 ;  /* 0x0000001600067810 */ /* 0x002fc60007ffe029 */
[----:B------:R-:W-:Y:S01]  /*3610*/  STG.E desc[UR20][R8.64], R28 ;  /* 0x0000001c08007986 */ /* 0x000fe2000c101914 */
[----:B------:R-:W-:Y:S01]  /*3620*/  VIADD R7, R12, 0x14 ;  /* 0x000000140c077836 */ /* 0x000fe20000000000 */
[----:B------:R-:W-:Y:S02]  /*3630*/  IADD3 R12, R0, 0x1a, R41 ;  /* 0x0000001a000c7810 */ /* 0x000fe40007ffe029 */
[----:B------:R1:W-:Y:S04]  /*3640*/  STG.E desc[UR20][R8.64+0x4], R29 ;  /* 0x0000041d08007986 */ /* 0x0003e8000c101914 */
[----:B------:R-:W2:Y:S04]  /*3650*/  LDS.64 R28, [UR7+0x84] ;  /* 0x00008407ff1c7984 */ /* 0x000ea80008000a00 */
[----:B------:R-:W-:Y:S01]  /*3660*/  STG.E desc[UR20][R2.64], R30 ;  /* 0x0000001e02007986 */ /* 0x000fe2000c101914 */
[----:B-1----:R-:W-:-:S03]  /*3670*/  VIADD R9, R6, 0x14 ;  /* 0x0000001406097836 */ /* 0x002fc60000000000 */
[----:B------:R1:W-:Y:S01]  /*3680*/  STG.E desc[UR20][R2.64+0x4], R31 ;  /* 0x0000041f02007986 */ /* 0x0003e2000c101914 */
[----:B------:R-:W-:-:S03]  /*3690*/  IMAD.WIDE R6, R7, 0x4, R10 ;  /* 0x0000000407067825 */ /* 0x000fc600078e020a */
[----:B------:R-:W-:Y:S01]  /*36a0*/  STG.E desc[UR20][R4.64], R32 ;  /* 0x0000002004007986 */ /* 0x000fe2000c101914 */
[----:B------:R-:W-:-:S03]  /*36b0*/  IMAD.WIDE R8, R9, 0x4, R10 ;  /* 0x0000000409087825 */ /* 0x000fc600078e020a */
[----:B------:R3:W-:Y:S04]  /*36c0*/  STG.E desc[UR20][R4.64+0x4], R33 ;  /* 0x0000042104007986 */ /* 0x0007e8000c101914 */
[----:B------:R-:W2:Y:S01]  /*36d0*/  LDS.64 R30, [UR7+0x8c] ;  /* 0x00008c07ff1e7984 */ /* 0x000ea20008000a00 */
[----:B-1----:R-:W-:Y:S01]  /*36e0*/  IMAD.WIDE R2, R13, 0x4, R10 ;  /* 0x000000040d027825 */ /* 0x002fe200078e020a */
[--C-:B------:R-:W-:Y:S02]  /*36f0*/  IADD3 R13, R0, 0x1c, R41.reuse ;  /* 0x0000001c000d7810 */ /* 0x100fe40007ffe029 */
[----:B------:R-:W1:Y:S04]  /*3700*/  LDS.64 R32, [UR7+0x94] ;  /* 0x00009407ff207984 */ /* 0x000e680008000a00 */
[----:B------:R-:W-:Y:S01]  /*3710*/  STG.E desc[UR20][R6.64], R14 ;  /* 0x0000000e06007986 */ /* 0x000fe2000c101914 */
[----:B---3--:R-:W-:Y:S01]  /*3720*/  VIADD R5, R12, 0x14 ;  /* 0x000000140c057836 */ /* 0x008fe20000000000 */
[----:B------:R-:W-:-:S02]  /*3730*/  IADD3 R12, R0, 0x1e, R41 ;  /* 0x0000001e000c7810 */ /* 0x000fc40007ffe029 */
[----:B------:R3:W-:Y:S01]  /*3740*/  STG.E desc[UR20][R6.64+0x4], R15 ;  /* 0x0000040f06007986 */ /* 0x0007e2000c101914 */
[----:B------:R-:W-:-:S03]  /*3750*/  IMAD.WIDE R4, R5, 0x4, R10 ;  /* 0x0000000405047825 */ /* 0x000fc600078e020a */
[----:B-----5:R-:W-:Y:S04]  /*3760*/  STG.E desc[UR20][R8.64], R22 ;  /* 0x0000001608007986 */ /* 0x020fe8000c101914 */
[----:B------:R5:W-:Y:S04]  /*3770*/  STG.E desc[UR20][R8.64+0x4], R23 ;  /* 0x0000041708007986 */ /* 0x000be8000c101914 */
[----:B------:R-:W1:Y:S01]  /*3780*/  LDS.64 R34, [UR7+0x9c] ;  /* 0x00009c07ff227984 */ /* 0x000e620008000a00 */
[----:B---3--:R-:W-:Y:S01]  /*3790*/  VIADD R7, R13, 0x14 ;  /* 0x000000140d077836 */ /* 0x008fe20000000000 */
[----:B------:R-:W-:-:S02]  /*37a0*/  IADD3 R13, R0, 0x26, R41 ;  /* 0x00000026000d7810 */ /* 0x000fc40007ffe029 */
[----:B------:R-:W1:Y:S01]  /*37b0*/  LDS.64 R22, [UR7+0xa4] ;  /* 0x0000a407ff167984 */ /* 0x000e620008000a00 */
[----:B------:R-:W-:-:S03]  /*37c0*/  IMAD.WIDE R6, R7, 0x4, R10 ;  /* 0x0000000407067825 */ /* 0x000fc600078e020a */
[----:B------:R-:W1:Y:S01]  /*37d0*/  LDS.64 R36, [UR7+0xac] ;  /* 0x0000ac07ff247984 */ /* 0x000e620008000a00 */
[----:B-----5:R-:W-:Y:S01]  /*37e0*/  VIADD R9, R12, 0x14 ;  /* 0x000000140c097836 */ /* 0x020fe20000000000 */
[----:B------:R-:W-:Y:S01]  /*37f0*/  IADD3 R12, R0, 0x20, R41 ;  /* 0x00000020000c7810 */ /* 0x000fe20007ffe029 */
[----:B------:R-:W-:Y:S01]  /*3800*/  VIADD R13, R13, 0x14 ;  /* 0x000000140d0d7836 */ /* 0x000fe20000000000 */
[----:B------:R-:W5:Y:S01]  /*3810*/  LDS.64 R38, [UR7+0xb4] ;  /* 0x0000b407ff267984 */ /* 0x000f620008000a00 */
[----:B------:R-:W-:-:S03]  /*3820*/  IMAD.WIDE R8, R9, 0x4, R10 ;  /* 0x0000000409087825 */ /* 0x000fc600078e020a */
[----:B------:R-:W1:Y:S01]  /*3830*/  LDS.64 R14, [UR7+0xbc] ;  /* 0x0000bc07ff0e7984 */ /* 0x000e620008000a00 */
[----:B------:R-:W-:-:S03]  /*3840*/  UIADD3 UR7, UR7, 0xc8, URZ ;  /* 0x000000c807077890 */ /* 0x000fc6000fffe03f */
[----:B------:R3:W-:Y:S04]  /*3850*/  STG.E desc[UR20][R2.64], R16 ;  /* 0x0000001002007986 */ /* 0x0007e8000c101914 */
[----:B------:R2:W-:Y:S04]  /*3860*/  STG.E desc[UR20][R2.64+0x4], R17 ;  /* 0x0000041102007986 */ /* 0x0005e8000c101914 */
[----:B----4-:R-:W-:Y:S04]  /*3870*/  STG.E desc[UR20][R4.64], R18 ;  /* 0x0000001204007986 */ /* 0x010fe8000c101914 */
[----:B------:R4:W-:Y:S01]  /*3880*/  STG.E desc[UR20][R4.64+0x4], R19 ;  /* 0x0000041304007986 */ /* 0x0009e2000c101914 */
[--C-:B---3--:R-:W-:Y:S01]  /*3890*/  IADD3 R16, R0, 0x2a, R41.reuse ;  /* 0x0000002a00107810 */ /* 0x108fe20007ffe029 */
[----:B--2---:R-:W-:Y:S01]  /*38a0*/  VIADD R3, R12, 0x14 ;  /* 0x000000140c037836 */ /* 0x004fe20000000000 */
[C-C-:B------:R-:W-:Y:S01]  /*38b0*/  IADD3 R17, R0.reuse, 0x28, R41.reuse ;  /* 0x0000002800117810 */ /* 0x140fe20007ffe029 */
[----:B------:R-:W-:Y:S01]  /*38c0*/  STG.E desc[UR20][R6.64], R20 ;  /* 0x0000001406007986 */ /* 0x000fe2000c101914 */
[----:B------:R-:W-:Y:S01]  /*38d0*/  IADD3 R12, R0, 0x22, R41 ;  /* 0x00000022000c7810 */ /* 0x000fe20007ffe029 */
[----:B------:R-:W-:-:S02]  /*38e0*/  IMAD.WIDE R2, R3, 0x4, R10 ;  /* 0x0000000403027825 */ /* 0x000fc400078e020a */
[----:B------:R2:W-:Y:S01]  /*38f0*/  STG.E desc[UR20][R6.64+0x4], R21 ;  /* 0x0000041506007986 */ /* 0x0005e2000c101914 */
[--C-:B----4-:R-:W-:Y:S01]  /*3900*/  IADD3 R4, R0, 0x24, R41.reuse ;  /* 0x0000002400047810 */ /* 0x110fe20007ffe029 */
[----:B------:R-:W-:Y:S02]  /*3910*/  VIADD R17, R17, 0x14 ;  /* 0x0000001411117836 */ /* 0x000fe40000000000 */
[----:B------:R-:W-:Y:S01]  /*3920*/  STG.E desc[UR20][R8.64], R24 ;  /* 0x0000001808007986 */ /* 0x000fe2000c101914 */
[----:B------:R-:W-:Y:S01]  /*3930*/  VIADD R5, R12, 0x14 ;  /* 0x000000140c057836 */ /* 0x000fe20000000000 */
[----:B------:R-:W-:Y:S02]  /*3940*/  IADD3 R19, R0, 0x2e, R41 ;  /* 0x0000002e00137810 */ /* 0x000fe40007ffe029 */
[----:B------:R3:W-:Y:S03]  /*3950*/  STG.E desc[UR20][R8.64+0x4], R25 ;  /* 0x0000041908007986 */ /* 0x0007e6000c101914 */
[----:B------:R-:W-:Y:S01]  /*3960*/  VIADD R19, R19, 0x14 ;  /* 0x0000001413137836 */ /* 0x000fe20000000000 */
[----:B------:R-:W-:Y:S01]  /*3970*/  STG.E desc[UR20][R2.64], R26 ;  /* 0x0000001a02007986 */ /* 0x000fe2000c101914 */
[----:B--2---:R-:W-:-:S02]  /*3980*/  VIADD R7, R4, 0x14 ;  /* 0x0000001404077836 */ /* 0x004fc40000000000 */
[--C-:B------:R-:W-:Y:S01]  /*3990*/  IMAD.WIDE R4, R5, 0x4, R10.reuse ;  /* 0x0000000405047825 */ /* 0x100fe200078e020a */
[----:B------:R2:W-:Y:S03]  /*39a0*/  STG.E desc[UR20][R2.64+0x4], R27 ;  /* 0x0000041b02007986 */ /* 0x0005e6000c101914 */
[--C-:B------:R-:W-:Y:S01]  /*39b0*/  IMAD.WIDE R6, R7, 0x4, R10.reuse ;  /* 0x0000000407067825 */ /* 0x100fe200078e020a */
[----:B------:R-:W-:Y:S03]  /*39c0*/  STG.E desc[UR20][R4.64], R28 ;  /* 0x0000001c04007986 */ /* 0x000fe6000c101914 */
[--C-:B---3--:R-:W-:Y:S01]  /*39d0*/  IMAD.WIDE R8, R13, 0x4, R10.reuse ;  /* 0x000000040d087825 */ /* 0x108fe200078e020a */
[----:B------:R3:W-:Y:S03]  /*39e0*/  STG.E desc[UR20][R4.64+0x4], R29 ;  /* 0x0000041d04007986 */ /* 0x0007e6000c101914 */
[----:B------:R-:W-:Y:S01]  /*39f0*/  IMAD.WIDE R12, R17, 0x4, R10 ;  /* 0x00000004110c7825 */ /* 0x000fe200078e020a */
[C-C-:B------:R-:W-:Y:S01]  /*3a00*/  IADD3 R17, R0.reuse, 0x2c, R41.reuse ;  /* 0x0000002c00117810 */ /* 0x140fe20007ffe029 */
[----:B------:R-:W-:Y:S01]  /*3a10*/  STG.E desc[UR20][R6.64], R30 ;  /* 0x0000001e06007986 */ /* 0x000fe2000c101914 */
[----:B--2---:R-:W-:Y:S01]  /*3a20*/  IADD3 R2, R0, 0x30, R41 ;  /* 0x0000003000027810 */ /* 0x004fe20007ffe029 */
[----:B------:R-:W-:Y:S01]  /*3a30*/  VIADD R3, R16, 0x14 ;  /* 0x0000001410037836 */ /* 0x000fe20000000000 */
[----:B------:R-:W-:Y:S01]  /*3a40*/  IADD3 R41, P0, R41, 0x32, RZ ;  /* 0x0000003229297810 */ /* 0x000fe20007f1e0ff */
[----:B------:R-:W-:Y:S01]  /*3a50*/  VIADD R17, R17, 0x14 ;  /* 0x0000001411117836 */ /* 0x000fe20000000000 */
[----:B------:R2:W-:Y:S01]  /*3a60*/  STG.E desc[UR20][R6.64+0x4], R31 ;  /* 0x0000041f06007986 */ /* 0x0005e2000c101914 */
[----:B---3--:R-:W-:-:S03]  /*3a70*/  IMAD.WIDE R4, R3, 0x4, R10 ;  /* 0x0000000403047825 */ /* 0x008fc600078e020a */
[----:B-1----:R-:W-:Y:S01]  /*3a80*/  STG.E desc[UR20][R8.64], R32 ;  /* 0x0000002008007986 */ /* 0x002fe2000c101914 */
[----:B------:R-:W-:-:S03]  /*3a90*/  VIADD R3, R2, 0x14 ;  /* 0x0000001402037836 */ /* 0x000fc60000000000 */
[----:B------:R1:W-:Y:S01]  /*3aa0*/  STG.E desc[UR20][R8.64+0x4], R33 ;  /* 0x0000042108007986 */ /* 0x0003e2000c101914 */
[----:B------:R-:W-:Y:S01]  /*3ab0*/  IMAD.X R40, RZ, RZ, R40, P0 ;  /* 0x000000ffff287224 */ /* 0x000fe200000e0628 */
[----:B------:R-:W-:Y:S01]  /*3ac0*/  ISETP.GE.U32.AND P0, PT, R41, 0x1fe, PT ;  /* 0x000001fe2900780c */ /* 0x000fe20003f06070 */
[--C-:B------:R-:W-:Y:S01]  /*3ad0*/  IMAD.WIDE R2, R3, 0x4, R10.reuse ;  /* 0x0000000403027825 */ /* 0x100fe200078e020a */
[----:B------:R3:W-:Y:S02]  /*3ae0*/  STG.E desc[UR20][R12.64], R34 ;  /* 0x000000220c007986 */ /* 0x0007e4000c101914 */
[----:B------:R-:W-:Y:S01]  /*3af0*/  ISETP.GE.U32.AND.EX P0, PT, R40, RZ, PT, P0 ;  /* 0x000000ff2800720c */ /* 0x000fe20003f06100 */
[--C-:B--2---:R-:W-:Y:S01]  /*3b00*/  IMAD.WIDE R6, R17, 0x4, R10.reuse ;  /* 0x0000000411067825 */ /* 0x104fe200078e020a */
[----:B------:R3:W-:Y:S03]  /*3b10*/  STG.E desc[UR20][R12.64+0x4], R35 ;  /* 0x000004230c007986 */ /* 0x0007e6000c101914 */
[----:B-1----:R-:W-:Y:S01]  /*3b20*/  IMAD.WIDE R8, R19, 0x4, R10 ;  /* 0x0000000413087825 */ /* 0x002fe200078e020a */
[----:B------:R3:W-:Y:S04]  /*3b30*/  STG.E desc[UR20][R4.64], R22 ;  /* 0x0000001604007986 */ /* 0x0007e8000c101914 */
[----:B------:R3:W-:Y:S04]  /*3b40*/  STG.E desc[UR20][R4.64+0x4], R23 ;  /* 0x0000041704007986 */ /* 0x0007e8000c101914 */
[----:B------:R3:W-:Y:S04]  /*3b50*/  STG.E desc[UR20][R6.64], R36 ;  /* 0x0000002406007986 */ /* 0x0007e8000c101914 */
[----:B------:R3:W-:Y:S04]  /*3b60*/  STG.E desc[UR20][R6.64+0x4], R37 ;  /* 0x0000042506007986 */ /* 0x0007e8000c101914 */
[----:B-----5:R3:W-:Y:S04]  /*3b70*/  STG.E desc[UR20][R8.64], R38 ;  /* 0x0000002608007986 */ /* 0x0207e8000c101914 */
[----:B------:R3:W-:Y:S04]  /*3b80*/  STG.E desc[UR20][R8.64+0x4], R39 ;  /* 0x0000042708007986 */ /* 0x0007e8000c101914 */
[----:B------:R3:W-:Y:S04]  /*3b90*/  STG.E desc[UR20][R2.64], R14 ;  /* 0x0000000e02007986 */ /* 0x0007e8000c101914 */
[----:B------:R3:W-:Y:S01]  /*3ba0*/  STG.E desc[UR20][R2.64+0x4], R15 ;  /* 0x0000040f02007986 */ /* 0x0007e2000c101914 */
[----:B------:R-:W-:Y:S05]  /*3bb0*/  @!P0 BRA `(.L_x_2) ;  /* 0xfffffff400948947 */ /* 0x000fea000383ffff */
[----:B------:R-:W-:Y:S05]  /*3bc0*/  EXIT ;  /* 0x000000000000794d */ /* 0x000fea0003800000 */
.L_x_3:
[----:B------:R-:W-:-:S00]  /*3bd0*/  BRA `(.L_x_3) ;  /* 0xfffffffc00fc7947 */ /* 0x000fc0000383ffff */
[----:B------:R-:W-:-:S00]  /*3be0*/  NOP ;  /* 0x0000000000007918 */ /* 0x000fc00000000000 */
        /* <DEDUP_REMOVED lines=9> */
.L_x_4:


//--------------------- .nv.shared.matmul_kernel_profile --------------------------
	.section	.nv.shared.matmul_kernel_profile,"aw",@nobits
	.sectionflags	@""
	.align	16
	.zero		1024


//--------------------- .nv.constant0.matmul_kernel_profile --------------------------
	.section	.nv.constant0.matmul_kernel_profile,"a",@progbits
	.sectionflags	@""
	.align	4
.nv.constant0.matmul_kernel_profile:
	.zero		584
